//
// Generated by NVIDIA NVVM Compiler
//
// Compiler Build ID: CL-36424714
// Cuda compilation tools, release 13.0, V13.0.88
// Based on NVVM 20.0.0
//

.version 9.0
.target sm_100
.address_size 64

	// .globl	_Z11matmul_cudaPdS_S_mmm

.visible .entry _Z11matmul_cudaPdS_S_mmm(
	.param .u64 .ptr .align 1 _Z11matmul_cudaPdS_S_mmm_param_0,
	.param .u64 .ptr .align 1 _Z11matmul_cudaPdS_S_mmm_param_1,
	.param .u64 .ptr .align 1 _Z11matmul_cudaPdS_S_mmm_param_2,
	.param .u64 _Z11matmul_cudaPdS_S_mmm_param_3,
	.param .u64 _Z11matmul_cudaPdS_S_mmm_param_4,
	.param .u64 _Z11matmul_cudaPdS_S_mmm_param_5
)
{
	.reg .pred 	%p<13>;
	.reg .b32 	%r<9>;
	.reg .b64 	%rd<77>;
	.reg .b64 	%fd<68>;

	ld.param.u64 	%rd25, [_Z11matmul_cudaPdS_S_mmm_param_1];
	ld.param.u64 	%rd26, [_Z11matmul_cudaPdS_S_mmm_param_2];
	ld.param.u64 	%rd27, [_Z11matmul_cudaPdS_S_mmm_param_3];
	ld.param.u64 	%rd23, [_Z11matmul_cudaPdS_S_mmm_param_4];
	ld.param.u64 	%rd24, [_Z11matmul_cudaPdS_S_mmm_param_5];
	cvta.to.global.u64 	%rd1, %rd26;
	cvta.to.global.u64 	%rd2, %rd25;
	mov.u32 	%r1, %ctaid.y;
	mov.u32 	%r2, %ntid.y;
	mov.u32 	%r3, %tid.y;
	mad.lo.s32 	%r4, %r1, %r2, %r3;
	mov.u32 	%r5, %ctaid.x;
	mov.u32 	%r6, %ntid.x;
	mov.u32 	%r7, %tid.x;
	mad.lo.s32 	%r8, %r5, %r6, %r7;
	cvt.u64.u32 	%rd3, %r4;
	setp.le.u64 	%p1, %rd27, %rd3;
	cvt.s64.s32 	%rd4, %r8;
	setp.le.u64 	%p2, %rd23, %rd4;
	or.pred  	%p3, %p1, %p2;
	@%p3 bra 	$L__BB0_14;
	setp.eq.s64 	%p4, %rd24, 0;
	mov.f64 	%fd67, 0d0000000000000000;
	@%p4 bra 	$L__BB0_13;
	mul.lo.s64 	%rd5, %rd24, %rd3;
	setp.lt.u64 	%p5, %rd24, 8;
	mov.f64 	%fd67, 0d0000000000000000;
	mov.b64 	%rd75, 0;
	@%p5 bra 	$L__BB0_5;
	and.b64  	%rd75, %rd24, -8;
	shl.b64 	%rd29, %rd4, 3;
	add.s64 	%rd72, %rd1, %rd29;
	shl.b64 	%rd30, %rd5, 3;
	add.s64 	%rd31, %rd30, %rd2;
	add.s64 	%rd71, %rd31, 32;
	mov.f64 	%fd67, 0d0000000000000000;
	mov.u64 	%rd73, %rd75;
$L__BB0_4:
	.pragma "nounroll";
	ld.global.f64 	%fd17, [%rd71+-32];
	ld.global.f64 	%fd18, [%rd72];
	fma.rn.f64 	%fd19, %fd17, %fd18, %fd67;
	ld.global.f64 	%fd20, [%rd71+-24];
	shl.b64 	%rd32, %rd23, 3;
	add.s64 	%rd33, %rd72, %rd32;
	ld.global.f64 	%fd21, [%rd33];
	fma.rn.f64 	%fd22, %fd20, %fd21, %fd19;
	ld.global.f64 	%fd23, [%rd71+-16];
	add.s64 	%rd34, %rd33, %rd32;
	ld.global.f64 	%fd24, [%rd34];
	fma.rn.f64 	%fd25, %fd23, %fd24, %fd22;
	ld.global.f64 	%fd26, [%rd71+-8];
	add.s64 	%rd35, %rd34, %rd32;
	ld.global.f64 	%fd27, [%rd35];
	fma.rn.f64 	%fd28, %fd26, %fd27, %fd25;
	ld.global.f64 	%fd29, [%rd71];
	add.s64 	%rd36, %rd35, %rd32;
	ld.global.f64 	%fd30, [%rd36];
	fma.rn.f64 	%fd31, %fd29, %fd30, %fd28;
	ld.global.f64 	%fd32, [%rd71+8];
	add.s64 	%rd37, %rd36, %rd32;
	ld.global.f64 	%fd33, [%rd37];
	fma.rn.f64 	%fd34, %fd32, %fd33, %fd31;
	ld.global.f64 	%fd35, [%rd71+16];
	add.s64 	%rd38, %rd37, %rd32;
	ld.global.f64 	%fd36, [%rd38];
	fma.rn.f64 	%fd37, %fd35, %fd36, %fd34;
	ld.global.f64 	%fd38, [%rd71+24];
	add.s64 	%rd39, %rd38, %rd32;
	ld.global.f64 	%fd39, [%rd39];
	fma.rn.f64 	%fd67, %fd38, %fd39, %fd37;
	add.s64 	%rd73, %rd73, -8;
	shl.b64 	%rd40, %rd23, 6;
	add.s64 	%rd72, %rd72, %rd40;
	add.s64 	%rd71, %rd71, 64;
	setp.ne.s64 	%p6, %rd73, 0;
	@%p6 bra 	$L__BB0_4;
$L__BB0_5:
	and.b64  	%rd16, %rd24, 7;
	setp.eq.s64 	%p7, %rd16, 0;
	@%p7 bra 	$L__BB0_13;
	and.b64  	%rd17, %rd24, 3;
	setp.lt.u64 	%p8, %rd16, 4;
	@%p8 bra 	$L__BB0_8;
	add.s64 	%rd41, %rd75, %rd5;
	shl.b64 	%rd42, %rd41, 3;
	add.s64 	%rd43, %rd2, %rd42;
	ld.global.f64 	%fd41, [%rd43];
	mad.lo.s64 	%rd44, %rd75, %rd23, %rd4;
	shl.b64 	%rd45, %rd44, 3;
	add.s64 	%rd46, %rd1, %rd45;
	ld.global.f64 	%fd42, [%rd46];
	fma.rn.f64 	%fd43, %fd41, %fd42, %fd67;
	ld.global.f64 	%fd44, [%rd43+8];
	shl.b64 	%rd47, %rd23, 3;
	add.s64 	%rd48, %rd46, %rd47;
	ld.global.f64 	%fd45, [%rd48];
	fma.rn.f64 	%fd46, %fd44, %fd45, %fd43;
	ld.global.f64 	%fd47, [%rd43+16];
	add.s64 	%rd49, %rd48, %rd47;
	ld.global.f64 	%fd48, [%rd49];
	fma.rn.f64 	%fd49, %fd47, %fd48, %fd46;
	ld.global.f64 	%fd50, [%rd43+24];
	add.s64 	%rd50, %rd49, %rd47;
	ld.global.f64 	%fd51, [%rd50];
	fma.rn.f64 	%fd67, %fd50, %fd51, %fd49;
	add.s64 	%rd75, %rd75, 4;
$L__BB0_8:
	setp.eq.s64 	%p9, %rd17, 0;
	@%p9 bra 	$L__BB0_13;
	setp.eq.s64 	%p10, %rd17, 1;
	@%p10 bra 	$L__BB0_11;
	add.s64 	%rd51, %rd75, %rd5;
	shl.b64 	%rd52, %rd51, 3;
	add.s64 	%rd53, %rd2, %rd52;
	ld.global.f64 	%fd53, [%rd53];
	mad.lo.s64 	%rd54, %rd75, %rd23, %rd4;
	shl.b64 	%rd55, %rd54, 3;
	add.s64 	%rd56, %rd1, %rd55;
	ld.global.f64 	%fd54, [%rd56];
	fma.rn.f64 	%fd55, %fd53, %fd54, %fd67;
	ld.global.f64 	%fd56, [%rd53+8];
	shl.b64 	%rd57, %rd23, 3;
	add.s64 	%rd58, %rd56, %rd57;
	ld.global.f64 	%fd57, [%rd58];
	fma.rn.f64 	%fd67, %fd56, %fd57, %fd55;
	add.s64 	%rd75, %rd75, 2;
$L__BB0_11:
	and.b64  	%rd59, %rd24, 1;
	setp.eq.b64 	%p11, %rd59, 1;
	not.pred 	%p12, %p11;
	@%p12 bra 	$L__BB0_13;
	add.s64 	%rd60, %rd75, %rd5;
	shl.b64 	%rd61, %rd60, 3;
	add.s64 	%rd62, %rd2, %rd61;
	ld.global.f64 	%fd58, [%rd62];
	mad.lo.s64 	%rd63, %rd75, %rd23, %rd4;
	shl.b64 	%rd64, %rd63, 3;
	add.s64 	%rd65, %rd1, %rd64;
	ld.global.f64 	%fd59, [%rd65];
	fma.rn.f64 	%fd67, %fd58, %fd59, %fd67;
$L__BB0_13:
	ld.param.u64 	%rd70, [_Z11matmul_cudaPdS_S_mmm_param_0];
	mad.lo.s64 	%rd66, %rd23, %rd3, %rd4;
	cvta.to.global.u64 	%rd67, %rd70;
	shl.b64 	%rd68, %rd66, 3;
	add.s64 	%rd69, %rd67, %rd68;
	st.global.f64 	[%rd69], %fd67;
$L__BB0_14:
	ret;

}
	// .globl	_Z17matmul_cuda_batchPdS_S_mmmm
.visible .entry _Z17matmul_cuda_batchPdS_S_mmmm(
	.param .u64 .ptr .align 1 _Z17matmul_cuda_batchPdS_S_mmmm_param_0,
	.param .u64 .ptr .align 1 _Z17matmul_cuda_batchPdS_S_mmmm_param_1,
	.param .u64 .ptr .align 1 _Z17matmul_cuda_batchPdS_S_mmmm_param_2,
	.param .u64 _Z17matmul_cuda_batchPdS_S_mmmm_param_3,
	.param .u64 _Z17matmul_cuda_batchPdS_S_mmmm_param_4,
	.param .u64 _Z17matmul_cuda_batchPdS_S_mmmm_param_5,
	.param .u64 _Z17matmul_cuda_batchPdS_S_mmmm_param_6
)
{
	.reg .pred 	%p<13>;
	.reg .b32 	%r<14>;
	.reg .b64 	%rd<108>;
	.reg .b64 	%fd<68>;

	ld.param.u64 	%rd27, [_Z17matmul_cuda_batchPdS_S_mmmm_param_1];
	ld.param.u64 	%rd28, [_Z17matmul_cuda_batchPdS_S_mmmm_param_2];
	ld.param.u64 	%rd24, [_Z17matmul_cuda_batchPdS_S_mmmm_param_4];
	ld.param.u64 	%rd25, [_Z17matmul_cuda_batchPdS_S_mmmm_param_5];
	ld.param.u64 	%rd26, [_Z17matmul_cuda_batchPdS_S_mmmm_param_6];
	cvta.to.global.u64 	%rd1, %rd28;
	cvta.to.global.u64 	%rd2, %rd27;
	mov.u32 	%r2, %ctaid.y;
	mov.u32 	%r3, %ntid.y;
	mov.u32 	%r4, %tid.y;
	mad.lo.s32 	%r5, %r2, %r3, %r4;
	mov.u32 	%r6, %ctaid.x;
	mov.u32 	%r7, %ntid.x;
	mov.u32 	%r8, %tid.x;
	mad.lo.s32 	%r9, %r6, %r7, %r8;
	mov.u32 	%r1, %ctaid.z;
	cvt.u64.u32 	%rd3, %r5;
	setp.le.u64 	%p1, %rd24, %rd3;
	cvt.s64.s32 	%rd4, %r9;
	setp.le.u64 	%p2, %rd25, %rd4;
	or.pred  	%p3, %p1, %p2;
	@%p3 bra 	$L__BB1_14;
	setp.eq.s64 	%p4, %rd26, 0;
	mov.f64 	%fd67, 0d0000000000000000;
	@%p4 bra 	$L__BB1_13;
	cvt.u32.u64 	%r10, %rd24;
	cvt.u32.u64 	%r11, %rd26;
	mul.lo.s32 	%r12, %r11, %r10;
	mul.lo.s32 	%r13, %r1, %r12;
	cvt.s64.s32 	%rd30, %r13;
	mad.lo.s64 	%rd5, %rd26, %rd3, %rd30;
	and.b64  	%rd6, %rd26, 7;
	setp.lt.u64 	%p5, %rd26, 8;
	mov.f64 	%fd67, 0d0000000000000000;
	mov.b64 	%rd106, 0;
	@%p5 bra 	$L__BB1_5;
	and.b64  	%rd106, %rd26, -8;
	shl.b64 	%rd31, %rd4, 3;
	add.s64 	%rd103, %rd1, %rd31;
	shl.b64 	%rd9, %rd25, 6;
	shl.b64 	%rd32, %rd5, 3;
	add.s64 	%rd33, %rd32, %rd2;
	add.s64 	%rd102, %rd33, 32;
	mov.f64 	%fd67, 0d0000000000000000;
	mov.u64 	%rd104, %rd106;
$L__BB1_4:
	.pragma "nounroll";
	ld.global.f64 	%fd17, [%rd102+-32];
	ld.global.f64 	%fd18, [%rd103];
	fma.rn.f64 	%fd19, %fd17, %fd18, %fd67;
	ld.global.f64 	%fd20, [%rd102+-24];
	shl.b64 	%rd34, %rd25, 3;
	add.s64 	%rd35, %rd103, %rd34;
	ld.global.f64 	%fd21, [%rd35];
	fma.rn.f64 	%fd22, %fd20, %fd21, %fd19;
	ld.global.f64 	%fd23, [%rd102+-16];
	add.s64 	%rd36, %rd35, %rd34;
	ld.global.f64 	%fd24, [%rd36];
	fma.rn.f64 	%fd25, %fd23, %fd24, %fd22;
	ld.global.f64 	%fd26, [%rd102+-8];
	add.s64 	%rd37, %rd36, %rd34;
	ld.global.f64 	%fd27, [%rd37];
	fma.rn.f64 	%fd28, %fd26, %fd27, %fd25;
	ld.global.f64 	%fd29, [%rd102];
	add.s64 	%rd38, %rd37, %rd34;
	ld.global.f64 	%fd30, [%rd38];
	fma.rn.f64 	%fd31, %fd29, %fd30, %fd28;
	ld.global.f64 	%fd32, [%rd102+8];
	add.s64 	%rd39, %rd38, %rd34;
	ld.global.f64 	%fd33, [%rd39];
	fma.rn.f64 	%fd34, %fd32, %fd33, %fd31;
	ld.global.f64 	%fd35, [%rd102+16];
	add.s64 	%rd40, %rd39, %rd34;
	ld.global.f64 	%fd36, [%rd40];
	fma.rn.f64 	%fd37, %fd35, %fd36, %fd34;
	ld.global.f64 	%fd38, [%rd102+24];
	add.s64 	%rd41, %rd40, %rd34;
	ld.global.f64 	%fd39, [%rd41];
	fma.rn.f64 	%fd67, %fd38, %fd39, %fd37;
	add.s64 	%rd104, %rd104, -8;
	add.s64 	%rd103, %rd103, %rd9;
	add.s64 	%rd102, %rd102, 64;
	setp.ne.s64 	%p6, %rd104, 0;
	@%p6 bra 	$L__BB1_4;
$L__BB1_5:
	setp.eq.s64 	%p7, %rd6, 0;
	@%p7 bra 	$L__BB1_13;
	and.b64  	%rd18, %rd26, 3;
	setp.lt.u64 	%p8, %rd6, 4;
	@%p8 bra 	$L__BB1_8;
	add.s64 	%rd42, %rd5, %rd106;
	shl.b64 	%rd43, %rd42, 3;
	add.s64 	%rd44, %rd2, %rd43;
	ld.global.f64 	%fd41, [%rd44];
	mad.lo.s64 	%rd45, %rd106, %rd25, %rd4;
	shl.b64 	%rd46, %rd45, 3;
	add.s64 	%rd47, %rd1, %rd46;
	ld.global.f64 	%fd42, [%rd47];
	fma.rn.f64 	%fd43, %fd41, %fd42, %fd67;
	add.s64 	%rd48, %rd106, 1;
	and.b64  	%rd49, %rd48, 4294967295;
	add.s64 	%rd50, %rd5, %rd49;
	shl.b64 	%rd51, %rd50, 3;
	add.s64 	%rd52, %rd2, %rd51;
	ld.global.f64 	%fd44, [%rd52];
	mad.lo.s64 	%rd53, %rd49, %rd25, %rd4;
	shl.b64 	%rd54, %rd53, 3;
	add.s64 	%rd55, %rd1, %rd54;
	ld.global.f64 	%fd45, [%rd55];
	fma.rn.f64 	%fd46, %fd44, %fd45, %fd43;
	add.s64 	%rd56, %rd106, 2;
	and.b64  	%rd57, %rd56, 4294967295;
	add.s64 	%rd58, %rd5, %rd57;
	shl.b64 	%rd59, %rd58, 3;
	add.s64 	%rd60, %rd2, %rd59;
	ld.global.f64 	%fd47, [%rd60];
	mad.lo.s64 	%rd61, %rd57, %rd25, %rd4;
	shl.b64 	%rd62, %rd61, 3;
	add.s64 	%rd63, %rd1, %rd62;
	ld.global.f64 	%fd48, [%rd63];
	fma.rn.f64 	%fd49, %fd47, %fd48, %fd46;
	add.s64 	%rd64, %rd106, 3;
	and.b64  	%rd65, %rd64, 4294967295;
	add.s64 	%rd66, %rd5, %rd65;
	shl.b64 	%rd67, %rd66, 3;
	add.s64 	%rd68, %rd2, %rd67;
	ld.global.f64 	%fd50, [%rd68];
	mad.lo.s64 	%rd69, %rd65, %rd25, %rd4;
	shl.b64 	%rd70, %rd69, 3;
	add.s64 	%rd71, %rd1, %rd70;
	ld.global.f64 	%fd51, [%rd71];
	fma.rn.f64 	%fd67, %fd50, %fd51, %fd49;
	add.s64 	%rd72, %rd106, 4;
	and.b64  	%rd106, %rd72, 4294967295;
$L__BB1_8:
	setp.eq.s64 	%p9, %rd18, 0;
	@%p9 bra 	$L__BB1_13;
	setp.eq.s64 	%p10, %rd18, 1;
	@%p10 bra 	$L__BB1_11;
	add.s64 	%rd73, %rd5, %rd106;
	shl.b64 	%rd74, %rd73, 3;
	add.s64 	%rd75, %rd2, %rd74;
	ld.global.f64 	%fd53, [%rd75];
	mad.lo.s64 	%rd76, %rd106, %rd25, %rd4;
	shl.b64 	%rd77, %rd76, 3;
	add.s64 	%rd78, %rd1, %rd77;
	ld.global.f64 	%fd54, [%rd78];
	fma.rn.f64 	%fd55, %fd53, %fd54, %fd67;
	add.s64 	%rd79, %rd106, 1;
	and.b64  	%rd80, %rd79, 4294967295;
	add.s64 	%rd81, %rd5, %rd80;
	shl.b64 	%rd82, %rd81, 3;
	add.s64 	%rd83, %rd2, %rd82;
	ld.global.f64 	%fd56, [%rd83];
	mad.lo.s64 	%rd84, %rd80, %rd25, %rd4;
	shl.b64 	%rd85, %rd84, 3;
	add.s64 	%rd86, %rd1, %rd85;
	ld.global.f64 	%fd57, [%rd86];
	fma.rn.f64 	%fd67, %fd56, %fd57, %fd55;
	add.s64 	%rd87, %rd106, 2;
	and.b64  	%rd106, %rd87, 4294967295;
$L__BB1_11:
	and.b64  	%rd88, %rd26, 1;
	setp.eq.b64 	%p11, %rd88, 1;
	not.pred 	%p12, %p11;
	@%p12 bra 	$L__BB1_13;
	add.s64 	%rd89, %rd5, %rd106;
	shl.b64 	%rd90, %rd89, 3;
	add.s64 	%rd91, %rd2, %rd90;
	ld.global.f64 	%fd58, [%rd91];
	mad.lo.s64 	%rd92, %rd106, %rd25, %rd4;
	shl.b64 	%rd93, %rd92, 3;
	add.s64 	%rd94, %rd1, %rd93;
	ld.global.f64 	%fd59, [%rd94];
	fma.rn.f64 	%fd67, %fd58, %fd59, %fd67;
$L__BB1_13:
	ld.param.u64 	%rd101, [_Z17matmul_cuda_batchPdS_S_mmmm_param_0];
	cvt.u64.u32 	%rd95, %r1;
	mad.lo.s64 	%rd96, %rd24, %rd95, %rd3;
	mad.lo.s64 	%rd97, %rd96, %rd25, %rd4;
	cvta.to.global.u64 	%rd98, %rd101;
	shl.b64 	%rd99, %rd97, 3;
	add.s64 	%rd100, %rd98, %rd99;
	st.global.f64 	[%rd100], %fd67;
$L__BB1_14:
	ret;

}
	// .globl	_Z14transpose_cudaPdS_ii
.visible .entry _Z14transpose_cudaPdS_ii(
	.param .u64 .ptr .align 1 _Z14transpose_cudaPdS_ii_param_0,
	.param .u64 .ptr .align 1 _Z14transpose_cudaPdS_ii_param_1,
	.param .u32 _Z14transpose_cudaPdS_ii_param_2,
	.param .u32 _Z14transpose_cudaPdS_ii_param_3
)
{
	.reg .pred 	%p<4>;
	.reg .b32 	%r<15>;
	.reg .b64 	%rd<9>;
	.reg .b64 	%fd<2>;

	ld.param.u64 	%rd1, [_Z14transpose_cudaPdS_ii_param_0];
	ld.param.u64 	%rd2, [_Z14transpose_cudaPdS_ii_param_1];
	ld.param.u32 	%r5, [_Z14transpose_cudaPdS_ii_param_2];
	ld.param.u32 	%r4, [_Z14transpose_cudaPdS_ii_param_3];
	mov.u32 	%r6, %ctaid.y;
	mov.u32 	%r7, %ntid.y;
	mov.u32 	%r8, %tid.y;
	mad.lo.s32 	%r9, %r6, %r7, %r8;
	mov.u32 	%r10, %ctaid.x;
	mov.u32 	%r11, %ntid.x;
	mov.u32 	%r12, %tid.x;
	mad.lo.s32 	%r2, %r10, %r11, %r12;
	setp.ge.s32 	%p1, %r2, %r4;
	setp.ge.s32 	%p2, %r9, %r5;
	or.pred  	%p3, %p1, %p2;
	@%p3 bra 	$L__BB2_2;
	cvta.to.global.u64 	%rd3, %rd2;
	cvta.to.global.u64 	%rd4, %rd1;
	mad.lo.s32 	%r13, %r4, %r9, %r2;
	mad.lo.s32 	%r14, %r5, %r2, %r9;
	mul.wide.s32 	%rd5, %r13, 8;
	add.s64 	%rd6, %rd3, %rd5;
	ld.global.f64 	%fd1, [%rd6];
	mul.wide.s32 	%rd7, %r14, 8;
	add.s64 	%rd8, %rd4, %rd7;
	st.global.f64 	[%rd8], %fd1;
$L__BB2_2:
	ret;

}
	// .globl	_Z20transpose_cuda_batchPdS_iii
.visible .entry _Z20transpose_cuda_batchPdS_iii(
	.param .u64 .ptr .align 1 _Z20transpose_cuda_batchPdS_iii_param_0,
	.param .u64 .ptr .align 1 _Z20transpose_cuda_batchPdS_iii_param_1,
	.param .u32 _Z20transpose_cuda_batchPdS_iii_param_2,
	.param .u32 _Z20transpose_cuda_batchPdS_iii_param_3,
	.param .u32 _Z20transpose_cuda_batchPdS_iii_param_4
)
{
	.reg .pred 	%p<4>;
	.reg .b32 	%r<20>;
	.reg .b64 	%rd<9>;
	.reg .b64 	%fd<2>;

	ld.param.u64 	%rd1, [_Z20transpose_cuda_batchPdS_iii_param_0];
	ld.param.u64 	%rd2, [_Z20transpose_cuda_batchPdS_iii_param_1];
	ld.param.u32 	%r5, [_Z20transpose_cuda_batchPdS_iii_param_3];
	ld.param.u32 	%r4, [_Z20transpose_cuda_batchPdS_iii_param_4];
	mov.u32 	%r6, %ctaid.y;
	mov.u32 	%r7, %ntid.y;
	mov.u32 	%r8, %tid.y;
	mad.lo.s32 	%r9, %r6, %r7, %r8;
	mov.u32 	%r10, %ctaid.x;
	mov.u32 	%r11, %ntid.x;
	mov.u32 	%r12, %tid.x;
	mad.lo.s32 	%r2, %r10, %r11, %r12;
	setp.ge.s32 	%p1, %r2, %r4;
	setp.ge.s32 	%p2, %r9, %r5;
	or.pred  	%p3, %p1, %p2;
	@%p3 bra 	$L__BB3_2;
	cvta.to.global.u64 	%rd3, %rd2;
	cvta.to.global.u64 	%rd4, %rd1;
	mov.u32 	%r13, %ctaid.z;
	mul.lo.s32 	%r14, %r5, %r13;
	mul.lo.s32 	%r15, %r14, %r4;
	mad.lo.s32 	%r16, %r4, %r9, %r2;
	add.s32 	%r17, %r16, %r15;
	mad.lo.s32 	%r18, %r5, %r2, %r9;
	add.s32 	%r19, %r18, %r15;
	mul.wide.s32 	%rd5, %r17, 8;
	add.s64 	%rd6, %rd3, %rd5;
	ld.global.f64 	%fd1, [%rd6];
	mul.wide.s32 	%rd7, %r19, 8;
	add.s64 	%rd8, %rd4, %rd7;
	st.global.f64 	[%rd8], %fd1;
$L__BB3_2:
	ret;

}


// ===== COMPILED SASS (sm_100) =====

	.target	sm_100

	.elftype	@"ET_EXEC"


//--------------------- .note.nv.tkinfo           --------------------------
	.section	.note.nv.tkinfo,"",@"SHT_NOTE"
	.sectionflags	@"SHF_NOTE_NV_TKINFO"
	.tkinfo
        /*0018*/ 	.word	0x00000002
        /*0030*/ 	.string	""
        /*0030*/ 	.string	"ptxas"
        /*0030*/ 	.string	"Cuda compilation tools, release 13.0, V13.0.88"
        /*0030*/ 	.string	"Build cuda_13.0.r13.0/compiler.36424714_0"
        /*0030*/ 	.string	"-arch sm_100 -m 64 "



//--------------------- .note.nv.cuinfo           --------------------------
	.section	.note.nv.cuinfo,"",@"SHT_NOTE"
	.sectionflags	@"SHF_NOTE_NV_CUINFO"
        /*0018*/ 	.short	0x0002
        /*001a*/ 	.short	0x0064
        /*001c*/ 	.short	0x0082
	.zero		2


//--------------------- .nv.info                  --------------------------
	.section	.nv.info,"",@"SHT_CUDA_INFO"
	.align	4


	//----- nvinfo : EIATTR_REGCOUNT
	.align		4
        /*0000*/ 	.byte	0x04, 0x2f
        /*0002*/ 	.short	(.L_1 - .L_0)
	.align		4
.L_0:
        /*0004*/ 	.word	index@(_Z11matmul_cudaPdS_S_mmm)
        /*0008*/ 	.word	0x00000020


	//----- nvinfo : EIATTR_FRAME_SIZE
	.align		4
.L_1:
        /*000c*/ 	.byte	0x04, 0x11
        /*000e*/ 	.short	(.L_3 - .L_2)
	.align		4
.L_2:
        /*0010*/ 	.word	index@(_Z11matmul_cudaPdS_S_mmm)
        /*0014*/ 	.word	0x00000000


	//----- nvinfo : EIATTR_REGCOUNT
	.align		4
.L_3:
        /*0018*/ 	.byte	0x04, 0x2f
        /*001a*/ 	.short	(.L_5 - .L_4)
	.align		4
.L_4:
        /*001c*/ 	.word	index@(_Z17matmul_cuda_batchPdS_S_mmmm)
        /*0020*/ 	.word	0x00000026


	//----- nvinfo : EIATTR_FRAME_SIZE
	.align		4
.L_5:
        /*0024*/ 	.byte	0x04, 0x11
        /*0026*/ 	.short	(.L_7 - .L_6)
	.align		4
.L_6:
        /*0028*/ 	.word	index@(_Z17matmul_cuda_batchPdS_S_mmmm)
        /*002c*/ 	.word	0x00000000


	//----- nvinfo : EIATTR_REGCOUNT
	.align		4
.L_7:
        /*0030*/ 	.byte	0x04, 0x2f
        /*0032*/ 	.short	(.L_9 - .L_8)
	.align		4
.L_8:
        /*0034*/ 	.word	index@(_Z14transpose_cudaPdS_ii)
        /*0038*/ 	.word	0x0000000a


	//----- nvinfo : EIATTR_FRAME_SIZE
	.align		4
.L_9:
        /*003c*/ 	.byte	0x04, 0x11
        /*003e*/ 	.short	(.L_11 - .L_10)
	.align		4
.L_10:
        /*0040*/ 	.word	index@(_Z14transpose_cudaPdS_ii)
        /*0044*/ 	.word	0x00000000


	//----- nvinfo : EIATTR_REGCOUNT
	.align		4
.L_11:
        /*0048*/ 	.byte	0x04, 0x2f
        /*004a*/ 	.short	(.L_13 - .L_12)
	.align		4
.L_12:
        /*004c*/ 	.word	index@(_Z20transpose_cuda_batchPdS_iii)
        /*0050*/ 	.word	0x0000000a


	//----- nvinfo : EIATTR_FRAME_SIZE
	.align		4
.L_13:
        /*0054*/ 	.byte	0x04, 0x11
        /*0056*/ 	.short	(.L_15 - .L_14)
	.align		4
.L_14:
        /*0058*/ 	.word	index@(_Z20transpose_cuda_batchPdS_iii)
        /*005c*/ 	.word	0x00000000


	//----- nvinfo : EIATTR_MIN_STACK_SIZE
	.align		4
.L_15:
        /*0060*/ 	.byte	0x04, 0x12
        /*0062*/ 	.short	(.L_17 - .L_16)
	.align		4
.L_16:
        /*0064*/ 	.word	index@(_Z20transpose_cuda_batchPdS_iii)
        /*0068*/ 	.word	0x00000000


	//----- nvinfo : EIATTR_MIN_STACK_SIZE
	.align		4
.L_17:
        /*006c*/ 	.byte	0x04, 0x12
        /*006e*/ 	.short	(.L_19 - .L_18)
	.align		4
.L_18:
        /*0070*/ 	.word	index@(_Z14transpose_cudaPdS_ii)
        /*0074*/ 	.word	0x00000000


	//----- nvinfo : EIATTR_MIN_STACK_SIZE
	.align		4
.L_19:
        /*0078*/ 	.byte	0x04, 0x12
        /*007a*/ 	.short	(.L_21 - .L_20)
	.align		4
.L_20:
        /*007c*/ 	.word	index@(_Z17matmul_cuda_batchPdS_S_mmmm)
        /*0080*/ 	.word	0x00000000


	//----- nvinfo : EIATTR_MIN_STACK_SIZE
	.align		4
.L_21:
        /*0084*/ 	.byte	0x04, 0x12
        /*0086*/ 	.short	(.L_23 - .L_22)
	.align		4
.L_22:
        /*0088*/ 	.word	index@(_Z11matmul_cudaPdS_S_mmm)
        /*008c*/ 	.word	0x00000000
.L_23:


//--------------------- .nv.compat                --------------------------
	.section	.nv.compat,"",@"SHT_CUDA_COMPAT_INFO"
	.align	4
        /*0000*/ 	.byte	0x02, 0x09, 0x00, 0x00, 0x02, 0x02, 0x01, 0x00, 0x02, 0x05, 0x05, 0x00, 0x03, 0x07, 0x01, 0x01
        /*0010*/ 	.byte	0x02, 0x03, 0x00, 0x00, 0x02, 0x06, 0x01, 0x00, 0x04, 0x0b, 0x08, 0x00, 0x01, 0x00, 0x00, 0x00
        /*0020*/ 	.byte	0x00, 0x00, 0x00, 0x00


//--------------------- .nv.info._Z20transpose_cuda_batchPdS_iii --------------------------
	.section	.nv.info._Z20transpose_cuda_batchPdS_iii,"",@"SHT_CUDA_INFO"
	.sectionflags	@""
	.align	4


	//----- nvinfo : EIATTR_CUDA_API_VERSION
	.align		4
        /*0000*/ 	.byte	0x04, 0x37
        /*0002*/ 	.short	(.L_25 - .L_24)
.L_24:
        /*0004*/ 	.word	0x00000082


	//----- nvinfo : EIATTR_KPARAM_INFO
	.align		4
.L_25:
        /*0008*/ 	.byte	0x04, 0x17
        /*000a*/ 	.short	(.L_27 - .L_26)
.L_26:
        /*000c*/ 	.word	0x00000000
        /*0010*/ 	.short	0x0004
        /*0012*/ 	.short	0x0018
        /*0014*/ 	.byte	0x00, 0xf0, 0x11, 0x00


	//----- nvinfo : EIATTR_KPARAM_INFO
	.align		4
.L_27:
        /*0018*/ 	.byte	0x04, 0x17
        /*001a*/ 	.short	(.L_29 - .L_28)
.L_28:
        /*001c*/ 	.word	0x00000000
        /*0020*/ 	.short	0x0003
        /*0022*/ 	.short	0x0014
        /*0024*/ 	.byte	0x00, 0xf0, 0x11, 0x00


	//----- nvinfo : EIATTR_KPARAM_INFO
	.align		4
.L_29:
        /*0028*/ 	.byte	0x04, 0x17
        /*002a*/ 	.short	(.L_31 - .L_30)
.L_30:
        /*002c*/ 	.word	0x00000000
        /*0030*/ 	.short	0x0002
        /*0032*/ 	.short	0x0010
        /*0034*/ 	.byte	0x00, 0xf0, 0x11, 0x00


	//----- nvinfo : EIATTR_KPARAM_INFO
	.align		4
.L_31:
        /*0038*/ 	.byte	0x04, 0x17
        /*003a*/ 	.short	(.L_33 - .L_32)
.L_32:
        /*003c*/ 	.word	0x00000000
        /*0040*/ 	.short	0x0001
        /*0042*/ 	.short	0x0008
        /*0044*/ 	.byte	0x00, 0xf5, 0x21, 0x00


	//----- nvinfo : EIATTR_KPARAM_INFO
	.align		4
.L_33:
        /*0048*/ 	.byte	0x04, 0x17
        /*004a*/ 	.short	(.L_35 - .L_34)
.L_34:
        /*004c*/ 	.word	0x00000000
        /*0050*/ 	.short	0x0000
        /*0052*/ 	.short	0x0000
        /*0054*/ 	.byte	0x00, 0xf5, 0x21, 0x00


	//----- nvinfo : EIATTR_SPARSE_MMA_MASK
	.align		4
.L_35:
        /*0058*/ 	.byte	0x03, 0x50
        /*005a*/ 	.short	0x0000


	//----- nvinfo : EIATTR_MAXREG_COUNT
	.align		4
        /*005c*/ 	.byte	0x03, 0x1b
        /*005e*/ 	.short	0x00ff


	//----- nvinfo : EIATTR_MERCURY_ISA_VERSION
	.align		4
        /*0060*/ 	.byte	0x03, 0x5f
        /*0062*/ 	.short	0x0101


	//----- nvinfo : EIATTR_VRC_CTA_INIT_COUNT
	.align		4
        /*0064*/ 	.byte	0x02, 0x4a
	.zero		1
	.zero		1


	//----- nvinfo : EIATTR_EXIT_INSTR_OFFSETS
	.align		4
        /*0068*/ 	.byte	0x04, 0x1c
        /*006a*/ 	.short	(.L_37 - .L_36)


	//   ....[0]....
.L_36:
        /*006c*/ 	.word	0x000000d0


	//   ....[1]....
        /*0070*/ 	.word	0x000001b0


	//----- nvinfo : EIATTR_CBANK_PARAM_SIZE
	.align		4
.L_37:
        /*0074*/ 	.byte	0x03, 0x19
        /*0076*/ 	.short	0x001c


	//----- nvinfo : EIATTR_PARAM_CBANK
	.align		4
        /*0078*/ 	.byte	0x04, 0x0a
        /*007a*/ 	.short	(.L_39 - .L_38)
	.align		4
.L_38:
        /*007c*/ 	.word	index@(.nv.constant0._Z20transpose_cuda_batchPdS_iii)
        /*0080*/ 	.short	0x0380
        /*0082*/ 	.short	0x001c


	//----- nvinfo : EIATTR_SW_WAR
	.align		4
.L_39:
        /*0084*/ 	.byte	0x04, 0x36
        /*0086*/ 	.short	(.L_41 - .L_40)
.L_40:
        /*0088*/ 	.word	0x00000008
.L_41:


//--------------------- .nv.info._Z14transpose_cudaPdS_ii --------------------------
	.section	.nv.info._Z14transpose_cudaPdS_ii,"",@"SHT_CUDA_INFO"
	.sectionflags	@""
	.align	4


	//----- nvinfo : EIATTR_CUDA_API_VERSION
	.align		4
        /*0000*/ 	.byte	0x04, 0x37
        /*0002*/ 	.short	(.L_43 - .L_42)
.L_42:
        /*0004*/ 	.word	0x00000082


	//----- nvinfo : EIATTR_KPARAM_INFO
	.align		4
.L_43:
        /*0008*/ 	.byte	0x04, 0x17
        /*000a*/ 	.short	(.L_45 - .L_44)
.L_44:
        /*000c*/ 	.word	0x00000000
        /*0010*/ 	.short	0x0003
        /*0012*/ 	.short	0x0014
        /*0014*/ 	.byte	0x00, 0xf0, 0x11, 0x00


	//----- nvinfo : EIATTR_KPARAM_INFO
	.align		4
.L_45:
        /*0018*/ 	.byte	0x04, 0x17
        /*001a*/ 	.short	(.L_47 - .L_46)
.L_46:
        /*001c*/ 	.word	0x00000000
        /*0020*/ 	.short	0x0002
        /*0022*/ 	.short	0x0010
        /*0024*/ 	.byte	0x00, 0xf0, 0x11, 0x00


	//----- nvinfo : EIATTR_KPARAM_INFO
	.align		4
.L_47:
        /*0028*/ 	.byte	0x04, 0x17
        /*002a*/ 	.short	(.L_49 - .L_48)
.L_48:
        /*002c*/ 	.word	0x00000000
        /*0030*/ 	.short	0x0001
        /*0032*/ 	.short	0x0008
        /*0034*/ 	.byte	0x00, 0xf5, 0x21, 0x00


	//----- nvinfo : EIATTR_KPARAM_INFO
	.align		4
.L_49:
        /*0038*/ 	.byte	0x04, 0x17
        /*003a*/ 	.short	(.L_51 - .L_50)
.L_50:
        /*003c*/ 	.word	0x00000000
        /*0040*/ 	.short	0x0000
        /*0042*/ 	.short	0x0000
        /*0044*/ 	.byte	0x00, 0xf5, 0x21, 0x00


	//----- nvinfo : EIATTR_SPARSE_MMA_MASK
	.align		4
.L_51:
        /*0048*/ 	.byte	0x03, 0x50
        /*004a*/ 	.short	0x0000


	//----- nvinfo : EIATTR_MAXREG_COUNT
	.align		4
        /*004c*/ 	.byte	0x03, 0x1b
        /*004e*/ 	.short	0x00ff


	//----- nvinfo : EIATTR_MERCURY_ISA_VERSION
	.align		4
        /*0050*/ 	.byte	0x03, 0x5f
        /*0052*/ 	.short	0x0101


	//----- nvinfo : EIATTR_VRC_CTA_INIT_COUNT
	.align		4
        /*0054*/ 	.byte	0x02, 0x4a
	.zero		1
	.zero		1


	//----- nvinfo : EIATTR_EXIT_INSTR_OFFSETS
	.align		4
        /*0058*/ 	.byte	0x04, 0x1c
        /*005a*/ 	.short	(.L_53 - .L_52)


	//   ....[0]....
.L_52:
        /*005c*/ 	.word	0x000000c0


	//   ....[1]....
        /*0060*/ 	.word	0x00000160


	//----- nvinfo : EIATTR_CBANK_PARAM_SIZE
	.align		4
.L_53:
        /*0064*/ 	.byte	0x03, 0x19
        /*0066*/ 	.short	0x0018


	//----- nvinfo : EIATTR_PARAM_CBANK
	.align		4
        /*0068*/ 	.byte	0x04, 0x0a
        /*006a*/ 	.short	(.L_55 - .L_54)
	.align		4
.L_54:
        /*006c*/ 	.word	index@(.nv.constant0._Z14transpose_cudaPdS_ii)
        /*0070*/ 	.short	0x0380
        /*0072*/ 	.short	0x0018


	//----- nvinfo : EIATTR_SW_WAR
	.align		4
.L_55:
        /*0074*/ 	.byte	0x04, 0x36
        /*0076*/ 	.short	(.L_57 - .L_56)
.L_56:
        /*0078*/ 	.word	0x00000008
.L_57:


//--------------------- .nv.info._Z17matmul_cuda_batchPdS_S_mmmm --------------------------
	.section	.nv.info._Z17matmul_cuda_batchPdS_S_mmmm,"",@"SHT_CUDA_INFO"
	.sectionflags	@""
	.align	4


	//----- nvinfo : EIATTR_CUDA_API_VERSION
	.align		4
        /*0000*/ 	.byte	0x04, 0x37
        /*0002*/ 	.short	(.L_59 - .L_58)
.L_58:
        /*0004*/ 	.word	0x00000082


	//----- nvinfo : EIATTR_KPARAM_INFO
	.align		4
.L_59:
        /*0008*/ 	.byte	0x04, 0x17
        /*000a*/ 	.short	(.L_61 - .L_60)
.L_60:
        /*000c*/ 	.word	0x00000000
        /*0010*/ 	.short	0x0006
        /*0012*/ 	.short	0x0030
        /*0014*/ 	.byte	0x00, 0xf0, 0x21, 0x00


	//----- nvinfo : EIATTR_KPARAM_INFO
	.align		4
.L_61:
        /*0018*/ 	.byte	0x04, 0x17
        /*001a*/ 	.short	(.L_63 - .L_62)
.L_62:
        /*001c*/ 	.word	0x00000000
        /*0020*/ 	.short	0x0005
        /*0022*/ 	.short	0x0028
        /*0024*/ 	.byte	0x00, 0xf0, 0x21, 0x00


	//----- nvinfo : EIATTR_KPARAM_INFO
	.align		4
.L_63:
        /*0028*/ 	.byte	0x04, 0x17
        /*002a*/ 	.short	(.L_65 - .L_64)
.L_64:
        /*002c*/ 	.word	0x00000000
        /*0030*/ 	.short	0x0004
        /*0032*/ 	.short	0x0020
        /*0034*/ 	.byte	0x00, 0xf0, 0x21, 0x00


	//----- nvinfo : EIATTR_KPARAM_INFO
	.align		4
.L_65:
        /*0038*/ 	.byte	0x04, 0x17
        /*003a*/ 	.short	(.L_67 - .L_66)
.L_66:
        /*003c*/ 	.word	0x00000000
        /*0040*/ 	.short	0x0003
        /*0042*/ 	.short	0x0018
        /*0044*/ 	.byte	0x00, 0xf0, 0x21, 0x00


	//----- nvinfo : EIATTR_KPARAM_INFO
	.align		4
.L_67:
        /*0048*/ 	.byte	0x04, 0x17
        /*004a*/ 	.short	(.L_69 - .L_68)
.L_68:
        /*004c*/ 	.word	0x00000000
        /*0050*/ 	.short	0x0002
        /*0052*/ 	.short	0x0010
        /*0054*/ 	.byte	0x00, 0xf5, 0x21, 0x00


	//----- nvinfo : EIATTR_KPARAM_INFO
	.align		4
.L_69:
        /*0058*/ 	.byte	0x04, 0x17
        /*005a*/ 	.short	(.L_71 - .L_70)
.L_70:
        /*005c*/ 	.word	0x00000000
        /*0060*/ 	.short	0x0001
        /*0062*/ 	.short	0x0008
        /*0064*/ 	.byte	0x00, 0xf5, 0x21, 0x00


	//----- nvinfo : EIATTR_KPARAM_INFO
	.align		4
.L_71:
        /*0068*/ 	.byte	0x04, 0x17
        /*006a*/ 	.short	(.L_73 - .L_72)
.L_72:
        /*006c*/ 	.word	0x00000000
        /*0070*/ 	.short	0x0000
        /*0072*/ 	.short	0x0000
        /*0074*/ 	.byte	0x00, 0xf5, 0x21, 0x00


	//----- nvinfo : EIATTR_SPARSE_MMA_MASK
	.align		4
.L_73:
        /*0078*/ 	.byte	0x03, 0x50
        /*007a*/ 	.short	0x0000


	//----- nvinfo : EIATTR_MAXREG_COUNT
	.align		4
        /*007c*/ 	.byte	0x03, 0x1b
        /*007e*/ 	.short	0x00ff


	//----- nvinfo : EIATTR_MERCURY_ISA_VERSION
	.align		4
        /*0080*/ 	.byte	0x03, 0x5f
        /*0082*/ 	.short	0x0101


	//----- nvinfo : EIATTR_VRC_CTA_INIT_COUNT
	.align		4
        /*0084*/ 	.byte	0x02, 0x4a
	.zero		1
	.zero		1


	//----- nvinfo : EIATTR_EXIT_INSTR_OFFSETS
	.align		4
        /*0088*/ 	.byte	0x04, 0x1c
        /*008a*/ 	.short	(.L_75 - .L_74)


	//   ....[0]....
.L_74:
        /*008c*/ 	.word	0x00000100


	//   ....[1]....
        /*0090*/ 	.word	0x00000e60


	//----- nvinfo : EIATTR_CBANK_PARAM_SIZE
	.align		4
.L_75:
        /*0094*/ 	.byte	0x03, 0x19
        /*0096*/ 	.short	0x0038


	//----- nvinfo : EIATTR_PARAM_CBANK
	.align		4
        /*0098*/ 	.byte	0x04, 0x0a
        /*009a*/ 	.short	(.L_77 - .L_76)
	.align		4
.L_76:
        /*009c*/ 	.word	index@(.nv.constant0._Z17matmul_cuda_batchPdS_S_mmmm)
        /*00a0*/ 	.short	0x0380
        /*00a2*/ 	.short	0x0038


	//----- nvinfo : EIATTR_SW_WAR
	.align		4
.L_77:
        /*00a4*/ 	.byte	0x04, 0x36
        /*00a6*/ 	.short	(.L_79 - .L_78)
.L_78:
        /*00a8*/ 	.word	0x00000008
.L_79:


//--------------------- .nv.info._Z11matmul_cudaPdS_S_mmm --------------------------
	.section	.nv.info._Z11matmul_cudaPdS_S_mmm,"",@"SHT_CUDA_INFO"
	.sectionflags	@""
	.align	4


	//----- nvinfo : EIATTR_CUDA_API_VERSION
	.align		4
        /*0000*/ 	.byte	0x04, 0x37
        /*0002*/ 	.short	(.L_81 - .L_80)
.L_80:
        /*0004*/ 	.word	0x00000082


	//----- nvinfo : EIATTR_KPARAM_INFO
	.align		4
.L_81:
        /*0008*/ 	.byte	0x04, 0x17
        /*000a*/ 	.short	(.L_83 - .L_82)
.L_82:
        /*000c*/ 	.word	0x00000000
        /*0010*/ 	.short	0x0005
        /*0012*/ 	.short	0x0028
        /*0014*/ 	.byte	0x00, 0xf0, 0x21, 0x00


	//----- nvinfo : EIATTR_KPARAM_INFO
	.align		4
.L_83:
        /*0018*/ 	.byte	0x04, 0x17
        /*001a*/ 	.short	(.L_85 - .L_84)
.L_84:
        /*001c*/ 	.word	0x00000000
        /*0020*/ 	.short	0x0004
        /*0022*/ 	.short	0x0020
        /*0024*/ 	.byte	0x00, 0xf0, 0x21, 0x00


	//----- nvinfo : EIATTR_KPARAM_INFO
	.align		4
.L_85:
        /*0028*/ 	.byte	0x04, 0x17
        /*002a*/ 	.short	(.L_87 - .L_86)
.L_86:
        /*002c*/ 	.word	0x00000000
        /*0030*/ 	.short	0x0003
        /*0032*/ 	.short	0x0018
        /*0034*/ 	.byte	0x00, 0xf0, 0x21, 0x00


	//----- nvinfo : EIATTR_KPARAM_INFO
	.align		4
.L_87:
        /*0038*/ 	.byte	0x04, 0x17
        /*003a*/ 	.short	(.L_89 - .L_88)
.L_88:
        /*003c*/ 	.word	0x00000000
        /*0040*/ 	.short	0x0002
        /*0042*/ 	.short	0x0010
        /*0044*/ 	.byte	0x00, 0xf5, 0x21, 0x00


	//----- nvinfo : EIATTR_KPARAM_INFO
	.align		4
.L_89:
        /*0048*/ 	.byte	0x04, 0x17
        /*004a*/ 	.short	(.L_91 - .L_90)
.L_90:
        /*004c*/ 	.word	0x00000000
        /*0050*/ 	.short	0x0001
        /*0052*/ 	.short	0x0008
        /*0054*/ 	.byte	0x00, 0xf5, 0x21, 0x00


	//----- nvinfo : EIATTR_KPARAM_INFO
	.align		4
.L_91:
        /*0058*/ 	.byte	0x04, 0x17
        /*005a*/ 	.short	(.L_93 - .L_92)
.L_92:
        /*005c*/ 	.word	0x00000000
        /*0060*/ 	.short	0x0000
        /*0062*/ 	.short	0x0000
        /*0064*/ 	.byte	0x00, 0xf5, 0x21, 0x00


	//----- nvinfo : EIATTR_SPARSE_MMA_MASK
	.align		4
.L_93:
        /*0068*/ 	.byte	0x03, 0x50
        /*006a*/ 	.short	0x0000


	//----- nvinfo : EIATTR_MAXREG_COUNT
	.align		4
        /*006c*/ 	.byte	0x03, 0x1b
        /*006e*/ 	.short	0x00ff


	//----- nvinfo : EIATTR_MERCURY_ISA_VERSION
	.align		4
        /*0070*/ 	.byte	0x03, 0x5f
        /*0072*/ 	.short	0x0101


	//----- nvinfo : EIATTR_VRC_CTA_INIT_COUNT
	.align		4
        /*0074*/ 	.byte	0x02, 0x4a
	.zero		1
	.zero		1


	//----- nvinfo : EIATTR_EXIT_INSTR_OFFSETS
	.align		4
        /*0078*/ 	.byte	0x04, 0x1c
        /*007a*/ 	.short	(.L_95 - .L_94)


	//   ....[0]....
.L_94:
        /*007c*/ 	.word	0x00000100


	//   ....[1]....
        /*0080*/ 	.word	0x00000c60


	//----- nvinfo : EIATTR_CBANK_PARAM_SIZE
	.align		4
.L_95:
        /*0084*/ 	.byte	0x03, 0x19
        /*0086*/ 	.short	0x0030


	//----- nvinfo : EIATTR_PARAM_CBANK
	.align		4
        /*0088*/ 	.byte	0x04, 0x0a
        /*008a*/ 	.short	(.L_97 - .L_96)
	.align		4
.L_96:
        /*008c*/ 	.word	index@(.nv.constant0._Z11matmul_cudaPdS_S_mmm)
        /*0090*/ 	.short	0x0380
        /*0092*/ 	.short	0x0030


	//----- nvinfo : EIATTR_SW_WAR
	.align		4
.L_97:
        /*0094*/ 	.byte	0x04, 0x36
        /*0096*/ 	.short	(.L_99 - .L_98)
.L_98:
        /*0098*/ 	.word	0x00000008
.L_99:


//--------------------- .nv.callgraph             --------------------------
	.section	.nv.callgraph,"",@"SHT_CUDA_CALLGRAPH"
	.align	4
	.sectionentsize	8
	.align		4
        /*0000*/ 	.word	0x00000000
	.align		4
        /*0004*/ 	.word	0xffffffff
	.align		4
        /*0008*/ 	.word	0x00000000
	.align		4
        /*000c*/ 	.word	0xfffffffe
	.align		4
        /*0010*/ 	.word	0x00000000
	.align		4
        /*0014*/ 	.word	0xfffffffd
	.align		4
        /*0018*/ 	.word	0x00000000
	.align		4
        /*001c*/ 	.word	0xfffffffc


//--------------------- .text._Z20transpose_cuda_batchPdS_iii --------------------------
	.section	.text._Z20transpose_cuda_batchPdS_iii,"ax",@progbits
	.align	128
        .global         _Z20transpose_cuda_batchPdS_iii
        .type           _Z20transpose_cuda_batchPdS_iii,@function
        .size           _Z20transpose_cuda_batchPdS_iii,(.L_x_14 - _Z20transpose_cuda_batchPdS_iii)
        .other          _Z20transpose_cuda_batchPdS_iii,@"STO_CUDA_ENTRY STV_DEFAULT"
_Z20transpose_cuda_batchPdS_iii:
.text._Z20transpose_cuda_batchPdS_iii:
[----:B------:R-:W-:Y:S01]  /*0000*/  LDC R1, c[0x0][0x37c] ;  /* 0x0000df00ff017b82 */ /* 0x000fe20000000800 */
[----:B------:R-:W0:Y:S07]  /*0010*/  S2R R3, SR_TID.Y ;  /* 0x0000000000037919 */ /* 0x000e2e0000002200 */
[----:B------:R-:W0:Y:S01]  /*0020*/  S2UR UR4, SR_CTAID.Y ;  /* 0x00000000000479c3 */ /* 0x000e220000002600 */
[----:B------:R-:W1:Y:S01]  /*0030*/  LDCU UR6, c[0x0][0x394] ;  /* 0x00007280ff0677ac */ /* 0x000e620008000800 */
[----:B------:R-:W2:Y:S01]  /*0040*/  S2R R2, SR_TID.X ;  /* 0x0000000000027919 */ /* 0x000ea20000002100 */
[----:B------:R-:W3:Y:S05]  /*0050*/  LDCU UR7, c[0x0][0x398] ;  /* 0x00007300ff0777ac */ /* 0x000eea0008000800 */
[----:B------:R-:W0:Y:S08]  /*0060*/  LDC R0, c[0x0][0x364] ;  /* 0x0000d900ff007b82 */ /* 0x000e300000000800 */
[----:B------:R-:W2:Y:S08]  /*0070*/  S2UR UR5, SR_CTAID.X ;  /* 0x00000000000579c3 */ /* 0x000eb00000002500 */
[----:B------:R-:W2:Y:S01]  /*0080*/  LDC R7, c[0x0][0x360] ;  /* 0x0000d800ff077b82 */ /* 0x000ea20000000800 */
[----:B0-----:R-:W-:-:S05]  /*0090*/  IMAD R0, R0, UR4, R3 ;  /* 0x0000000400007c24 */ /* 0x001fca000f8e0203 */
[----:B-1----:R-:W-:Y:S01]  /*00a0*/  ISETP.GE.AND P0, PT, R0, UR6, PT ;  /* 0x0000000600007c0c */ /* 0x002fe2000bf06270 */
[----:B--2---:R-:W-:-:S05]  /*00b0*/  IMAD R7, R7, UR5, R2 ;  /* 0x0000000507077c24 */ /* 0x004fca000f8e0202 */
[----:B---3--:R-:W-:-:S13]  /*00c0*/  ISETP.GE.OR P0, PT, R7, UR7, P0 ;  /* 0x0000000707007c0c */ /* 0x008fda0008706670 */
[----:B------:R-:W-:Y:S05]  /*00d0*/  @P0 EXIT ;  /* 0x000000000000094d */ /* 0x000fea0003800000 */
[----:B------:R-:W0:Y:S01]  /*00e0*/  S2R R6, SR_CTAID.Z ;  /* 0x0000000000067919 */ /* 0x000e220000002700 */
[----:B------:R-:W1:Y:S01]  /*00f0*/  LDC.64 R2, c[0x0][0x388] ;  /* 0x0000e200ff027b82 */ /* 0x000e620000000a00 */
[----:B------:R-:W2:Y:S01]  /*0100*/  LDCU.64 UR4, c[0x0][0x358] ;  /* 0x00006b00ff0477ac */ /* 0x000ea20008000a00 */
[----:B------:R-:W-:Y:S02]  /*0110*/  IMAD R5, R0, UR7, R7 ;  /* 0x0000000700057c24 */ /* 0x000fe4000f8e0207 */
[----:B0-----:R-:W-:-:S04]  /*0120*/  IMAD R6, R6, UR6, RZ ;  /* 0x0000000606067c24 */ /* 0x001fc8000f8e02ff */
[----:B------:R-:W-:-:S04]  /*0130*/  IMAD R5, R6, UR7, R5 ;  /* 0x0000000706057c24 */ /* 0x000fc8000f8e0205 */
[----:B-1----:R-:W-:Y:S02]  /*0140*/  IMAD.WIDE R2, R5, 0x8, R2 ;  /* 0x0000000805027825 */ /* 0x002fe400078e0202 */
[----:B------:R-:W0:Y:S04]  /*0150*/  LDC.64 R4, c[0x0][0x380] ;  /* 0x0000e000ff047b82 */ /* 0x000e280000000a00 */
[----:B--2---:R-:W2:Y:S01]  /*0160*/  LDG.E.64 R2, desc[UR4][R2.64] ;  /* 0x0000000402027981 */ /* 0x004ea2000c1e1b00 */
[----:B------:R-:W-:-:S04]  /*0170*/  IMAD R7, R7, UR6, R0 ;  /* 0x0000000607077c24 */ /* 0x000fc8000f8e0200 */
[----:B------:R-:W-:-:S04]  /*0180*/  IMAD R7, R6, UR7, R7 ;  /* 0x0000000706077c24 */ /* 0x000fc8000f8e0207 */
[----:B0-----:R-:W-:-:S05]  /*0190*/  IMAD.WIDE R4, R7, 0x8, R4 ;  /* 0x0000000807047825 */ /* 0x001fca00078e0204 */
[----:B--2---:R-:W-:Y:S01]  /*01a0*/  STG.E.64 desc[UR4][R4.64], R2 ;  /* 0x0000000204007986 */ /* 0x004fe2000c101b04 */
[----:B------:R-:W-:Y:S05]  /*01b0*/  EXIT ;  /* 0x000000000000794d */ /* 0x000fea0003800000 */
.L_x_0:
[----:B------:R-:W-:-:S00]  /*01c0*/  BRA `(.L_x_0) ;  /* 0xfffffffc00fc7947 */ /* 0x000fc0000383ffff */
[----:B------:R-:W-:-:S00]  /*01d0*/  NOP ;  /* 0x0000000000007918 */ /* 0x000fc00000000000 */
        /* <DEDUP_REMOVED lines=10> */
.L_x_14:


//--------------------- .text._Z14transpose_cudaPdS_ii --------------------------
	.section	.text._Z14transpose_cudaPdS_ii,"ax",@progbits
	.align	128
        .global         _Z14transpose_cudaPdS_ii
        .type           _Z14transpose_cudaPdS_ii,@function
        .size           _Z14transpose_cudaPdS_ii,(.L_x_15 - _Z14transpose_cudaPdS_ii)
        .other          _Z14transpose_cudaPdS_ii,@"STO_CUDA_ENTRY STV_DEFAULT"
_Z14transpose_cudaPdS_ii:
.text._Z14transpose_cudaPdS_ii:
[----:B------:R-:W-:Y:S01]  /*0000*/  LDC R1, c[0x0][0x37c] ;  /* 0x0000df00ff017b82 */ /* 0x000fe20000000800 */
[----:B------:R-:W0:Y:S07]  /*0010*/  S2R R3, SR_TID.Y ;  /* 0x0000000000037919 */ /* 0x000e2e0000002200 */
[----:B------:R-:W0:Y:S01]  /*0020*/  S2UR UR4, SR_CTAID.Y ;  /* 0x00000000000479c3 */ /* 0x000e220000002600 */
[----:B------:R-:W1:Y:S01]  /*0030*/  LDCU.64 UR6, c[0x0][0x390] ;  /* 0x00007200ff0677ac */ /* 0x000e620008000a00 */
[----:B------:R-:W2:Y:S06]  /*0040*/  S2R R2, SR_TID.X ;  /* 0x0000000000027919 */ /* 0x000eac0000002100 */
[----:B------:R-:W0:Y:S08]  /*0050*/  LDC R0, c[0x0][0x364] ;  /* 0x0000d900ff007b82 */ /* 0x000e300000000800 */
[----:B------:R-:W2:Y:S08]  /*0060*/  S2UR UR5, SR_CTAID.X ;  /* 0x00000000000579c3 */ /* 0x000eb00000002500 */
[----:B------:R-:W2:Y:S01]  /*0070*/  LDC R7, c[0x0][0x360] ;  /* 0x0000d800ff077b82 */ /* 0x000ea20000000800 */
[----:B0-----:R-:W-:-:S05]  /*0080*/  IMAD R0, R0, UR4, R3 ;  /* 0x0000000400007c24 */ /* 0x001fca000f8e0203 */
[----:B-1----:R-:W-:Y:S01]  /*0090*/  ISETP.GE.AND P0, PT, R0, UR6, PT ;  /* 0x0000000600007c0c */ /* 0x002fe2000bf06270 */
[----:B--2---:R-:W-:-:S05]  /*00a0*/  IMAD R7, R7, UR5, R2 ;  /* 0x0000000507077c24 */ /* 0x004fca000f8e0202 */
[----:B------:R-:W-:-:S13]  /*00b0*/  ISETP.GE.OR P0, PT, R7, UR7, P0 ;  /* 0x0000000707007c0c */ /* 0x000fda0008706670 */
[----:B------:R-:W-:Y:S05]  /*00c0*/  @P0 EXIT ;  /* 0x000000000000094d */ /* 0x000fea0003800000 */
[----:B------:R-:W0:Y:S01]  /*00d0*/  LDC.64 R2, c[0x0][0x388] ;  /* 0x0000e200ff027b82 */ /* 0x000e220000000a00 */
[----:B------:R-:W1:Y:S01]  /*00e0*/  LDCU.64 UR4, c[0x0][0x358] ;  /* 0x00006b00ff0477ac */ /* 0x000e620008000a00 */
[----:B------:R-:W-:-:S04]  /*00f0*/  IMAD R5, R0, UR7, R7 ;  /* 0x0000000700057c24 */ /* 0x000fc8000f8e0207 */
[----:B0-----:R-:W-:Y:S02]  /*0100*/  IMAD.WIDE R2, R5, 0x8, R2 ;  /* 0x0000000805027825 */ /* 0x001fe400078e0202 */
[----:B------:R-:W0:Y:S04]  /*0110*/  LDC.64 R4, c[0x0][0x380] ;  /* 0x0000e000ff047b82 */ /* 0x000e280000000a00 */
[----:B-1----:R-:W2:Y:S01]  /*0120*/  LDG.E.64 R2, desc[UR4][R2.64] ;  /* 0x0000000402027981 */ /* 0x002ea2000c1e1b00 */
[----:B------:R-:W-:-:S04]  /*0130*/  IMAD R7, R7, UR6, R0 ;  /* 0x0000000607077c24 */ /* 0x000fc8000f8e0200 */
[----:B0-----:R-:W-:-:S05]  /*0140*/  IMAD.WIDE R4, R7, 0x8, R4 ;  /* 0x0000000807047825 */ /* 0x001fca00078e0204 */
[----:B--2---:R-:W-:Y:S01]  /*0150*/  STG.E.64 desc[UR4][R4.64], R2 ;  /* 0x0000000204007986 */ /* 0x004fe2000c101b04 */
[----:B------:R-:W-:Y:S05]  /*0160*/  EXIT ;  /* 0x000000000000794d */ /* 0x000fea0003800000 */
.L_x_1:
        /* <DEDUP_REMOVED lines=9> */
.L_x_15:


//--------------------- .text._Z17matmul_cuda_batchPdS_S_mmmm --------------------------
	.section	.text._Z17matmul_cuda_batchPdS_S_mmmm,"ax",@progbits
	.align	128
        .global         _Z17matmul_cuda_batchPdS_S_mmmm
        .type           _Z17matmul_cuda_batchPdS_S_mmmm,@function
        .size           _Z17matmul_cuda_batchPdS_S_mmmm,(.L_x_16 - _Z17matmul_cuda_batchPdS_S_mmmm)
        .other          _Z17matmul_cuda_batchPdS_S_mmmm,@"STO_CUDA_ENTRY STV_DEFAULT"
_Z17matmul_cuda_batchPdS_S_mmmm:
.text._Z17matmul_cuda_batchPdS_S_mmmm:
[----:B------:R-:W-:Y:S01]  /*0000*/  LDC R1, c[0x0][0x37c] ;  /* 0x0000df00ff017b82 */ /* 0x000fe20000000800 */
[----:B------:R-:W0:Y:S07]  /*0010*/  S2R R7, SR_TID.X ;  /* 0x0000000000077919 */ /* 0x000e2e0000002100 */
[----:B------:R-:W1:Y:S01]  /*0020*/  LDC R8, c[0x0][0x364] ;  /* 0x0000d900ff087b82 */ /* 0x000e620000000800 */
[----:B------:R-:W1:Y:S07]  /*0030*/  S2R R9, SR_TID.Y ;  /* 0x0000000000097919 */ /* 0x000e6e0000002200 */
[----:B------:R-:W0:Y:S08]  /*0040*/  S2UR UR5, SR_CTAID.X ;  /* 0x00000000000579c3 */ /* 0x000e300000002500 */
[----:B------:R-:W0:Y:S08]  /*0050*/  LDC R6, c[0x0][0x360] ;  /* 0x0000d800ff067b82 */ /* 0x000e300000000800 */
[----:B------:R-:W1:Y:S08]  /*0060*/  S2UR UR4, SR_CTAID.Y ;  /* 0x00000000000479c3 */ /* 0x000e700000002600 */
[----:B------:R-:W2:Y:S08]  /*0070*/  LDC.64 R2, c[0x0][0x3a8] ;  /* 0x0000ea00ff027b82 */ /* 0x000eb00000000a00 */
[----:B------:R-:W3:Y:S01]  /*0080*/  LDC.64 R4, c[0x0][0x3a0] ;  /* 0x0000e800ff047b82 */ /* 0x000ee20000000a00 */
[----:B0-----:R-:W-:-:S05]  /*0090*/  IMAD R6, R6, UR5, R7 ;  /* 0x0000000506067c24 */ /* 0x001fca000f8e0207 */
[----:B------:R-:W-:Y:S01]  /*00a0*/  SHF.R.S32.HI R21, RZ, 0x1f, R6 ;  /* 0x0000001fff157819 */ /* 0x000fe20000011406 */
[----:B-1----:R-:W-:Y:S01]  /*00b0*/  IMAD R8, R8, UR4, R9 ;  /* 0x0000000408087c24 */ /* 0x002fe2000f8e0209 */
[----:B--2---:R-:W-:-:S04]  /*00c0*/  ISETP.GE.U32.AND P0, PT, R6, R2, PT ;  /* 0x000000020600720c */ /* 0x004fc80003f06070 */
[----:B------:R-:W-:Y:S02]  /*00d0*/  ISETP.GE.U32.AND.EX P0, PT, R21, R3, PT, P0 ;  /* 0x000000031500720c */ /* 0x000fe40003f06100 */
[----:B---3--:R-:W-:-:S04]  /*00e0*/  ISETP.GE.U32.AND P1, PT, R8, R4, PT ;  /* 0x000000040800720c */ /* 0x008fc80003f26070 */
[----:B------:R-:W-:-:S13]  /*00f0*/  ISETP.GE.U32.OR.EX P0, PT, RZ, R5, P0, P1 ;  /* 0x00000005ff00720c */ /* 0x000fda0000706510 */
[----:B------:R-:W-:Y:S05]  /*0100*/  @P0 EXIT ;  /* 0x000000000000094d */ /* 0x000fea0003800000 */
[----:B------:R-:W0:Y:S01]  /*0110*/  LDCU.64 UR8, c[0x0][0x3b0] ;  /* 0x00007600ff0877ac */ /* 0x000e220008000a00 */
[----:B------:R-:W1:Y:S01]  /*0120*/  S2UR UR10, SR_CTAID.Z ;  /* 0x00000000000a79c3 */ /* 0x000e620000002700 */
[----:B------:R-:W-:Y:S01]  /*0130*/  CS2R R14, SRZ ;  /* 0x00000000000e7805 */ /* 0x000fe2000001ff00 */
[----:B------:R-:W2:Y:S01]  /*0140*/  LDCU.64 UR12, c[0x0][0x358] ;  /* 0x00006b00ff0c77ac */ /* 0x000ea20008000a00 */
[----:B0-----:R-:W-:-:S04]  /*0150*/  UISETP.NE.U32.AND UP0, UPT, UR8, URZ, UPT ;  /* 0x000000ff0800728c */ /* 0x001fc8000bf05070 */
[----:B------:R-:W-:-:S09]  /*0160*/  UISETP.NE.AND.EX UP0, UPT, UR9, URZ, UPT, UP0 ;  /* 0x000000ff0900728c */ /* 0x000fd2000bf05300 */
[----:B-12---:R-:W-:Y:S05]  /*0170*/  BRA.U !UP0, `(.L_x_2) ;  /* 0x0000000d08087547 */ /* 0x006fea000b800000 */
[----:B------:R-:W-:Y:S01]  /*0180*/  IMAD R12, R4, UR8, RZ ;  /* 0x00000008040c7c24 */ /* 0x000fe2000f8e02ff */
[----:B------:R-:W-:Y:S01]  /*0190*/  UISETP.GE.U32.AND UP0, UPT, UR8, 0x8, UPT ;  /* 0x000000080800788c */ /* 0x000fe2000bf06070 */
[----:B------:R-:W-:Y:S01]  /*01a0*/  CS2R R14, SRZ ;  /* 0x00000000000e7805 */ /* 0x000fe2000001ff00 */
[----:B------:R-:W-:Y:S01]  /*01b0*/  ULOP3.LUT UR11, UR8, 0x7, URZ, 0xc0, !UPT ;  /* 0x00000007080b7892 */ /* 0x000fe2000f8ec0ff */
[----:B------:R-:W-:Y:S01]  /*01c0*/  IMAD R12, R12, UR10, RZ ;  /* 0x0000000a0c0c7c24 */ /* 0x000fe2000f8e02ff */
[----:B------:R-:W-:Y:S02]  /*01d0*/  UISETP.GE.U32.AND.EX UP0, UPT, UR9, URZ, UPT, UP0 ;  /* 0x000000ff0900728c */ /* 0x000fe4000bf06100 */
[----:B------:R-:W-:Y:S02]  /*01e0*/  UISETP.NE.U32.AND UP1, UPT, UR11, URZ, UPT ;  /* 0x000000ff0b00728c */ /* 0x000fe4000bf25070 */
[--C-:B------:R-:W-:Y:S01]  /*01f0*/  SHF.R.S32.HI R13, RZ, 0x1f, R12.reuse ;  /* 0x0000001fff0d7819 */ /* 0x100fe2000001140c */
[----:B------:R-:W-:Y:S01]  /*0200*/  UMOV UR4, URZ ;  /* 0x000000ff00047c82 */ /* 0x000fe20008000000 */
[----:B------:R-:W-:Y:S01]  /*0210*/  UISETP.NE.AND.EX UP1, UPT, URZ, URZ, UPT, UP1 ;  /* 0x000000ffff00728c */ /* 0x000fe2000bf25310 */
[----:B------:R-:W-:Y:S01]  /*0220*/  UMOV UR5, URZ ;  /* 0x000000ff00057c82 */ /* 0x000fe20008000000 */
[----:B------:R-:W-:-:S04]  /*0230*/  IMAD.WIDE.U32 R12, R8, UR8, R12 ;  /* 0x00000008080c7c25 */ /* 0x000fc8000f8e000c */
[----:B------:R-:W-:Y:S01]  /*0240*/  IMAD R19, R8, UR9, R13 ;  /* 0x0000000908137c24 */ /* 0x000fe2000f8e020d */
[----:B------:R-:W-:Y:S06]  /*0250*/  BRA.U !UP0, `(.L_x_3) ;  /* 0x0000000108fc7547 */ /* 0x000fec000b800000 */
[----:B------:R-:W0:Y:S01]  /*0260*/  LDCU.64 UR6, c[0x0][0x390] ;  /* 0x00007200ff0677ac */ /* 0x000e220008000a00 */
[C-C-:B------:R-:W-:Y:S01]  /*0270*/  SHF.L.U64.HI R0, R2.reuse, 0x6, R3.reuse ;  /* 0x0000000602007819 */ /* 0x140fe20000010203 */
[C---:B------:R-:W-:Y:S01]  /*0280*/  IMAD.SHL.U32 R23, R2.reuse, 0x8, RZ ;  /* 0x0000000802177824 */ /* 0x040fe200078e00ff */
[----:B------:R-:W-:Y:S01]  /*0290*/  SHF.L.U64.HI R18, R2, 0x3, R3 ;  /* 0x0000000302127819 */ /* 0x000fe20000010203 */
[----:B------:R-:W1:Y:S01]  /*02a0*/  LDCU.64 UR14, c[0x0][0x388] ;  /* 0x00007100ff0e77ac */ /* 0x000e620008000a00 */
[----:B------:R-:W-:Y:S01]  /*02b0*/  CS2R R14, SRZ ;  /* 0x00000000000e7805 */ /* 0x000fe2000001ff00 */
[----:B------:R-:W2:Y:S01]  /*02c0*/  LDCU UR5, c[0x0][0x3b4] ;  /* 0x00007680ff0577ac */ /* 0x000ea20008000800 */
[----:B------:R-:W-:Y:S01]  /*02d0*/  ULOP3.LUT UR4, UR8, 0xfffffff8, URZ, 0xc0, !UPT ;  /* 0xfffffff808047892 */ /* 0x000fe2000f8ec0ff */
[----:B0-----:R-:W-:-:S06]  /*02e0*/  LEA R20, P0, R6, UR6, 0x3 ;  /* 0x0000000606147c11 */ /* 0x001fcc000f8018ff */
[----:B------:R-:W-:Y:S01]  /*02f0*/  UMOV UR6, UR4 ;  /* 0x0000000400067c82 */ /* 0x000fe20008000000 */
[----:B-1----:R-:W-:Y:S02]  /*0300*/  LEA R10, P1, R12, UR14, 0x3 ;  /* 0x0000000e0c0a7c11 */ /* 0x002fe4000f8218ff */
[----:B------:R-:W-:Y:S02]  /*0310*/  LEA.HI.X R21, R6, UR7, R21, 0x3, P0 ;  /* 0x0000000706157c11 */ /* 0x000fe400080f1c15 */
[----:B------:R-:W-:Y:S01]  /*0320*/  IADD3 R10, P0, PT, R10, 0x20, RZ ;  /* 0x000000200a0a7810 */ /* 0x000fe20007f1e0ff */
[----:B--2---:R-:W-:Y:S01]  /*0330*/  UMOV UR7, UR5 ;  /* 0x0000000500077c82 */ /* 0x004fe20008000000 */
[----:B------:R-:W-:-:S05]  /*0340*/  LEA.HI.X R11, R12, UR15, R19, 0x3, P1 ;  /* 0x0000000f0c0b7c11 */ /* 0x000fca00088f1c13 */
[----:B------:R-:W-:-:S07]  /*0350*/  IMAD.X R11, RZ, RZ, R11, P0 ;  /* 0x000000ffff0b7224 */ /* 0x000fce00000e060b */
.L_x_4:
[----:B------:R-:W-:Y:S01]  /*0360*/  IADD3 R34, P0, PT, R20, R23, RZ ;  /* 0x0000001714227210 */ /* 0x000fe20007f1e0ff */
[----:B------:R-:W2:Y:S04]  /*0370*/  LDG.E.64 R28, desc[UR12][R20.64] ;  /* 0x0000000c141c7981 */ /* 0x000ea8000c1e1b00 */
[----:B------:R-:W2:Y:S01]  /*0380*/  LDG.E.64 R26, desc[UR12][R10.64+-0x20] ;  /* 0xffffe00c0a1a7981 */ /* 0x000ea2000c1e1b00 */
[----:B------:R-:W-:-:S03]  /*0390*/  IMAD.X R35, R21, 0x1, R18, P0 ;  /* 0x0000000115237824 */ /* 0x000fc600000e0612 */
[----:B------:R-:W3:Y:S04]  /*03a0*/  LDG.E.64 R16, desc[UR12][R10.64+-0x18] ;  /* 0xffffe80c0a107981 */ /* 0x000ee8000c1e1b00 */
[----:B------:R-:W3:Y:S01]  /*03b0*/  LDG.E.64 R24, desc[UR12][R34.64] ;  /* 0x0000000c22187981 */ /* 0x000ee2000c1e1b00 */
[----:B------:R-:W-:-:S05]  /*03c0*/  IADD3 R32, P0, PT, R34, R23, RZ ;  /* 0x0000001722207210 */ /* 0x000fca0007f1e0ff */
[----:B------:R-:W-:-:S05]  /*03d0*/  IMAD.X R33, R35, 0x1, R18, P0 ;  /* 0x0000000123217824 */ /* 0x000fca00000e0612 */
[----:B------:R-:W4:Y:S01]  /*03e0*/  LDG.E.64 R30, desc[UR12][R32.64] ;  /* 0x0000000c201e7981 */ /* 0x000f22000c1e1b00 */
[----:B--2---:R-:W-:-:S03]  /*03f0*/  DFMA R26, R26, R28, R14 ;  /* 0x0000001c1a1a722b */ /* 0x004fc6000000000e */
[----:B------:R-:W4:Y:S05]  /*0400*/  LDG.E.64 R28, desc[UR12][R10.64+-0x10] ;  /* 0xfffff00c0a1c7981 */ /* 0x000f2a000c1e1b00 */
[----:B---3--:R-:W-:Y:S01]  /*0410*/  DFMA R24, R16, R24, R26 ;  /* 0x000000181018722b */ /* 0x008fe2000000001a */
[----:B------:R-:W-:Y:S01]  /*0420*/  IADD3 R26, P0, PT, R32, R23, RZ ;  /* 0x00000017201a7210 */ /* 0x000fe20007f1e0ff */
[----:B------:R-:W2:Y:S04]  /*0430*/  LDG.E.64 R16, desc[UR12][R10.64+-0x8] ;  /* 0xfffff80c0a107981 */ /* 0x000ea8000c1e1b00 */
[----:B------:R-:W-:-:S05]  /*0440*/  IMAD.X R27, R33, 0x1, R18, P0 ;  /* 0x00000001211b7824 */ /* 0x000fca00000e0612 */
[----:B------:R-:W2:Y:S01]  /*0450*/  LDG.E.64 R14, desc[UR12][R26.64] ;  /* 0x0000000c1a0e7981 */ /* 0x000ea2000c1e1b00 */
[----:B----4-:R-:W-:Y:S01]  /*0460*/  DFMA R28, R28, R30, R24 ;  /* 0x0000001e1c1c722b */ /* 0x010fe20000000018 */
[----:B------:R-:W-:-:S05]  /*0470*/  IADD3 R24, P0, PT, R26, R23, RZ ;  /* 0x000000171a187210 */ /* 0x000fca0007f1e0ff */
[--C-:B------:R-:W-:Y:S02]  /*0480*/  IMAD.X R25, R27, 0x1, R18.reuse, P0 ;  /* 0x000000011b197824 */ /* 0x100fe400000e0612 */
[----:B------:R-:W3:Y:S04]  /*0490*/  LDG.E.64 R26, desc[UR12][R10.64+0x8] ;  /* 0x0000080c0a1a7981 */ /* 0x000ee8000c1e1b00 */
[----:B------:R-:W4:Y:S01]  /*04a0*/  LDG.E.64 R30, desc[UR12][R24.64] ;  /* 0x0000000c181e7981 */ /* 0x000f22000c1e1b00 */
[----:B--2---:R-:W-:Y:S01]  /*04b0*/  DFMA R16, R16, R14, R28 ;  /* 0x0000000e1010722b */ /* 0x004fe2000000001c */
[----:B------:R-:W-:Y:S02]  /*04c0*/  IADD3 R14, P0, PT, R24, R23, RZ ;  /* 0x00000017180e7210 */ /* 0x000fe40007f1e0ff */
[----:B------:R-:W4:Y:S03]  /*04d0*/  LDG.E.64 R28, desc[UR12][R10.64] ;  /* 0x0000000c0a1c7981 */ /* 0x000f26000c1e1b00 */
[----:B------:R-:W-:-:S05]  /*04e0*/  IMAD.X R15, R25, 0x1, R18, P0 ;  /* 0x00000001190f7824 */ /* 0x000fca00000e0612 */
[----:B------:R-:W3:Y:S01]  /*04f0*/  LDG.E.64 R32, desc[UR12][R14.64] ;  /* 0x0000000c0e207981 */ /* 0x000ee2000c1e1b00 */
[----:B----4-:R-:W-:Y:S01]  /*0500*/  DFMA R28, R28, R30, R16 ;  /* 0x0000001e1c1c722b */ /* 0x010fe20000000010 */
[----:B------:R-:W-:-:S05]  /*0510*/  IADD3 R16, P0, PT, R14, R23, RZ ;  /* 0x000000170e107210 */ /* 0x000fca0007f1e0ff */
[----:B------:R-:W-:Y:S02]  /*0520*/  IMAD.X R17, R15, 0x1, R18, P0 ;  /* 0x000000010f117824 */ /* 0x000fe400000e0612 */
[----:B---3--:R-:W-:Y:S01]  /*0530*/  DFMA R26, R26, R32, R28 ;  /* 0x000000201a1a722b */ /* 0x008fe2000000001c */
[----:B------:R-:W2:Y:S01]  /*0540*/  LDG.E.64 R14, desc[UR12][R10.64+0x18] ;  /* 0x0000180c0a0e7981 */ /* 0x000ea2000c1e1b00 */
[----:B------:R-:W-:-:S03]  /*0550*/  IADD3 R32, P0, PT, R16, R23, RZ ;  /* 0x0000001710207210 */ /* 0x000fc60007f1e0ff */
[----:B------:R0:W3:Y:S04]  /*0560*/  LDG.E.64 R28, desc[UR12][R10.64+0x10] ;  /* 0x0000100c0a1c7981 */ /* 0x0000e8000c1e1b00 */
[----:B------:R-:W3:Y:S01]  /*0570*/  LDG.E.64 R30, desc[UR12][R16.64] ;  /* 0x0000000c101e7981 */ /* 0x000ee2000c1e1b00 */
[----:B------:R-:W-:-:S05]  /*0580*/  IMAD.X R33, R17, 0x1, R18, P0 ;  /* 0x0000000111217824 */ /* 0x000fca00000e0612 */
[----:B------:R-:W2:Y:S01]  /*0590*/  LDG.E.64 R24, desc[UR12][R32.64] ;  /* 0x0000000c20187981 */ /* 0x000ea2000c1e1b00 */
[----:B------:R-:W-:-:S04]  /*05a0*/  UIADD3 UR6, UP0, UPT, UR6, -0x8, URZ ;  /* 0xfffffff806067890 */ /* 0x000fc8000ff1e0ff */
[----:B------:R-:W-:Y:S02]  /*05b0*/  UIADD3.X UR7, UPT, UPT, UR7, -0x1, URZ, UP0, !UPT ;  /* 0xffffffff07077890 */ /* 0x000fe400087fe4ff */
[----:B------:R-:W-:-:S04]  /*05c0*/  UISETP.NE.U32.AND UP0, UPT, UR6, URZ, UPT ;  /* 0x000000ff0600728c */ /* 0x000fc8000bf05070 */
[----:B------:R-:W-:Y:S01]  /*05d0*/  UISETP.NE.AND.EX UP0, UPT, UR7, URZ, UPT, UP0 ;  /* 0x000000ff0700728c */ /* 0x000fe2000bf05300 */
[----:B------:R-:W-:Y:S02]  /*05e0*/  LEA R20, P0, R2, R20, 0x6 ;  /* 0x0000001402147211 */ /* 0x000fe400078030ff */
[----:B0-----:R-:W-:-:S03]  /*05f0*/  IADD3 R10, P1, PT, R10, 0x40, RZ ;  /* 0x000000400a0a7810 */ /* 0x001fc60007f3e0ff */
[----:B------:R-:W-:Y:S02]  /*0600*/  IMAD.X R21, R21, 0x1, R0, P0 ;  /* 0x0000000115157824 */ /* 0x000fe400000e0600 */
[----:B------:R-:W-:Y:S01]  /*0610*/  IMAD.X R11, RZ, RZ, R11, P1 ;  /* 0x000000ffff0b7224 */ /* 0x000fe200008e060b */
[----:B---3--:R-:W-:-:S08]  /*0620*/  DFMA R26, R28, R30, R26 ;  /* 0x0000001e1c1a722b */ /* 0x008fd0000000001a */
[----:B--2---:R-:W-:Y:S01]  /*0630*/  DFMA R14, R14, R24, R26 ;  /* 0x000000180e0e722b */ /* 0x004fe2000000001a */
[----:B------:R-:W-:Y:S10]  /*0640*/  BRA.U UP0, `(.L_x_4) ;  /* 0xfffffffd00447547 */ /* 0x000ff4000b83ffff */
.L_x_3:
[----:B------:R-:W-:Y:S05]  /*0650*/  BRA.U !UP1, `(.L_x_2) ;  /* 0x0000000509d07547 */ /* 0x000fea000b800000 */
[----:B------:R-:W-:Y:S01]  /*0660*/  UISETP.GE.U32.AND UP1, UPT, UR11, 0x4, UPT ;  /* 0x000000040b00788c */ /* 0x000fe2000bf26070 */
[----:B------:R-:W-:Y:S01]  /*0670*/  SHF.R.S32.HI R7, RZ, 0x1f, R6 ;  /* 0x0000001fff077819 */ /* 0x000fe20000011406 */
[----:B------:R-:W-:Y:S02]  /*0680*/  ULOP3.LUT UR7, UR8, 0x3, URZ, 0xc0, !UPT ;  /* 0x0000000308077892 */ /* 0x000fe4000f8ec0ff */
[----:B------:R-:W-:Y:S02]  /*0690*/  UISETP.GE.U32.AND.EX UP1, UPT, URZ, URZ, UPT, UP1 ;  /* 0x000000ffff00728c */ /* 0x000fe4000bf26110 */
[----:B------:R-:W-:-:S04]  /*06a0*/  UISETP.NE.U32.AND UP0, UPT, UR7, URZ, UPT ;  /* 0x000000ff0700728c */ /* 0x000fc8000bf05070 */
[----:B------:R-:W-:-:S03]  /*06b0*/  UISETP.NE.AND.EX UP0, UPT, URZ, URZ, UPT, UP0 ;  /* 0x000000ffff00728c */ /* 0x000fc6000bf05300 */
[----:B------:R-:W-:Y:S08]  /*06c0*/  BRA.U !UP1, `(.L_x_5) ;  /* 0x0000000109d47547 */ /* 0x000ff0000b800000 */
[----:B------:R-:W0:Y:S01]  /*06d0*/  LDCU.64 UR14, c[0x0][0x388] ;  /* 0x00007100ff0e77ac */ /* 0x000e220008000a00 */
[----:B------:R-:W-:Y:S01]  /*06e0*/  IMAD R10, R2, UR5, RZ ;  /* 0x00000005020a7c24 */ /* 0x000fe2000f8e02ff */
[----:B------:R-:W-:Y:S01]  /*06f0*/  IADD3 R0, P0, PT, R12, UR4, RZ ;  /* 0x000000040c007c10 */ /* 0x000fe2000ff1e0ff */
[----:B------:R-:W1:Y:S02]  /*0700*/  LDCU.64 UR16, c[0x0][0x390] ;  /* 0x00007200ff1077ac */ /* 0x000e640008000a00 */
[----:B------:R-:W-:Y:S01]  /*0710*/  IMAD R21, R3, UR4, R10 ;  /* 0x0000000403157c24 */ /* 0x000fe2000f8e020a */
[----:B------:R-:W-:Y:S01]  /*0720*/  IADD3.X R17, PT, PT, R19, UR5, RZ, P0, !PT ;  /* 0x0000000513117c10 */ /* 0x000fe200087fe4ff */
[----:B------:R-:W-:-:S04]  /*0730*/  IMAD.WIDE.U32 R10, R2, UR4, R6 ;  /* 0x00000004020a7c25 */ /* 0x000fc8000f8e0006 */
[----:B------:R-:W-:Y:S01]  /*0740*/  IMAD.IADD R11, R11, 0x1, R21 ;  /* 0x000000010b0b7824 */ /* 0x000fe200078e0215 */
[----:B0-----:R-:W-:Y:S02]  /*0750*/  LEA R20, P0, R0, UR14, 0x3 ;  /* 0x0000000e00147c11 */ /* 0x001fe4000f8018ff */
[----:B-1----:R-:W-:Y:S02]  /*0760*/  LEA R22, P1, R10, UR16, 0x3 ;  /* 0x000000100a167c11 */ /* 0x002fe4000f8218ff */
[----:B------:R-:W-:Y:S02]  /*0770*/  LEA.HI.X R21, R0, UR15, R17, 0x3, P0 ;  /* 0x0000000f00157c11 */ /* 0x000fe400080f1c11 */
[----:B------:R-:W-:-:S04]  /*0780*/  LEA.HI.X R23, R10, UR17, R11, 0x3, P1 ;  /* 0x000000110a177c11 */ /* 0x000fc800088f1c0b */
[----:B------:R-:W2:Y:S04]  /*0790*/  LDG.E.64 R20, desc[UR12][R20.64] ;  /* 0x0000000c14147981 */ /* 0x000ea8000c1e1b00 */
[----:B------:R-:W2:Y:S01]  /*07a0*/  LDG.E.64 R22, desc[UR12][R22.64] ;  /* 0x0000000c16167981 */ /* 0x000ea2000c1e1b00 */
[----:B------:R-:W-:Y:S02]  /*07b0*/  UIADD3 UR5, UPT, UPT, UR4, 0x1, URZ ;  /* 0x0000000104057890 */ /* 0x000fe4000fffe0ff */
[----:B------:R-:W-:-:S04]  /*07c0*/  UIADD3 UR6, UPT, UPT, UR4, 0x2, URZ ;  /* 0x0000000204067890 */ /* 0x000fc8000fffe0ff */
[----:B------:R-:W-:-:S04]  /*07d0*/  IMAD.WIDE.U32 R24, R2, UR5, R6 ;  /* 0x0000000502187c25 */ /* 0x000fc8000f8e0006 */
[----:B------:R-:W-:Y:S01]  /*07e0*/  IMAD R17, R3, UR5, R25 ;  /* 0x0000000503117c24 */ /* 0x000fe2000f8e0219 */
[----:B------:R-:W-:Y:S01]  /*07f0*/  LEA R16, P0, R24, UR16, 0x3 ;  /* 0x0000001018107c11 */ /* 0x000fe2000f8018ff */
[----:B------:R-:W-:-:S03]  /*0800*/  IMAD.WIDE.U32 R26, R2, UR6, R6 ;  /* 0x00000006021a7c25 */ /* 0x000fc6000f8e0006 */
[----:B------:R-:W-:Y:S01]  /*0810*/  LEA.HI.X R17, R24, UR17, R17, 0x3, P0 ;  /* 0x0000001118117c11 */ /* 0x000fe200080f1c11 */
[----:B------:R-:W-:Y:S01]  /*0820*/  IMAD R11, R3, UR6, R27 ;  /* 0x00000006030b7c24 */ /* 0x000fe2000f8e021b */
[----:B------:R-:W-:Y:S02]  /*0830*/  LEA R10, P1, R26, UR16, 0x3 ;  /* 0x000000101a0a7c11 */ /* 0x000fe4000f8218ff */
[----:B------:R-:W-:Y:S01]  /*0840*/  IADD3 R18, P0, PT, R12, UR5, RZ ;  /* 0x000000050c127c10 */ /* 0x000fe2000ff1e0ff */
[----:B------:R-:W-:Y:S01]  /*0850*/  UIADD3 UR5, UPT, UPT, UR4, 0x3, URZ ;  /* 0x0000000304057890 */ /* 0x000fe2000fffe0ff */
[----:B------:R-:W-:Y:S01]  /*0860*/  LEA.HI.X R11, R26, UR17, R11, 0x3, P1 ;  /* 0x000000111a0b7c11 */ /* 0x000fe200088f1c0b */
[----:B------:R-:W3:Y:S01]  /*0870*/  LDG.E.64 R16, desc[UR12][R16.64] ;  /* 0x0000000c10107981 */ /* 0x000ee2000c1e1b00 */
[----:B------:R-:W-:-:S03]  /*0880*/  IADD3 R0, P1, PT, R12, UR6, RZ ;  /* 0x000000060c007c10 */ /* 0x000fc6000ff3e0ff */
[----:B------:R-:W-:Y:S01]  /*0890*/  IMAD.WIDE.U32 R26, R2, UR5, R6 ;  /* 0x00000005021a7c25 */ /* 0x000fe2000f8e0006 */
[----:B------:R-:W4:Y:S01]  /*08a0*/  LDG.E.64 R10, desc[UR12][R10.64] ;  /* 0x0000000c0a0a7981 */ /* 0x000f22000c1e1b00 */
[----:B--2---:R-:W-:Y:S02]  /*08b0*/  DFMA R14, R20, R22, R14 ;  /* 0x00000016140e722b */ /* 0x004fe4000000000e */
[--C-:B------:R-:W-:Y:S01]  /*08c0*/  IMAD.X R23, RZ, RZ, R19.reuse, P0 ;  /* 0x000000ffff177224 */ /* 0x100fe200000e0613 */
[----:B------:R-:W-:Y:S01]  /*08d0*/  LEA R22, P0, R18, UR14, 0x3 ;  /* 0x0000000e12167c11 */ /* 0x000fe2000f8018ff */
[----:B------:R-:W-:Y:S01]  /*08e0*/  IMAD.X R21, RZ, RZ, R19, P1 ;  /* 0x000000ffff157224 */ /* 0x000fe200008e0613 */
[----:B------:R-:W-:Y:S02]  /*08f0*/  LEA R24, P1, R0, UR14, 0x3 ;  /* 0x0000000e00187c11 */ /* 0x000fe4000f8218ff */
[----:B------:R-:W-:Y:S02]  /*0900*/  LEA.HI.X R23, R18, UR15, R23, 0x3, P0 ;  /* 0x0000000f12177c11 */ /* 0x000fe400080f1c17 */
[----:B------:R-:W-:Y:S01]  /*0910*/  LEA.HI.X R25, R0, UR15, R21, 0x3, P1 ;  /* 0x0000000f00197c11 */ /* 0x000fe200088f1c15 */
[----:B------:R-:W-:Y:S01]  /*0920*/  IMAD R21, R3, UR5, R27 ;  /* 0x0000000503157c24 */ /* 0x000fe2000f8e021b */
[----:B------:R-:W-:-:S02]  /*0930*/  IADD3 R0, P0, PT, R12, UR5, RZ ;  /* 0x000000050c007c10 */ /* 0x000fc4000ff1e0ff */
[----:B------:R-:W3:Y:S01]  /*0940*/  LDG.E.64 R22, desc[UR12][R22.64] ;  /* 0x0000000c16167981 */ /* 0x000ee2000c1e1b00 */
[C---:B------:R-:W-:Y:S02]  /*0950*/  LEA R20, P1, R26.reuse, UR16, 0x3 ;  /* 0x000000101a147c11 */ /* 0x040fe4000f8218ff */
[----:B------:R-:W-:Y:S01]  /*0960*/  IMAD.X R27, RZ, RZ, R19, P0 ;  /* 0x000000ffff1b7224 */ /* 0x000fe200000e0613 */
[----:B------:R-:W4:Y:S01]  /*0970*/  LDG.E.64 R24, desc[UR12][R24.64] ;  /* 0x0000000c18187981 */ /* 0x000f22000c1e1b00 */
[----:B------:R-:W-:Y:S02]  /*0980*/  LEA.HI.X R21, R26, UR17, R21, 0x3, P1 ;  /* 0x000000111a157c11 */ /* 0x000fe400088f1c15 */
[----:B------:R-:W-:-:S04]  /*0990*/  LEA R26, P0, R0, UR14, 0x3 ;  /* 0x0000000e001a7c11 */ /* 0x000fc8000f8018ff */
[----:B------:R-:W-:Y:S01]  /*09a0*/  LEA.HI.X R27, R0, UR15, R27, 0x3, P0 ;  /* 0x0000000f001b7c11 */ /* 0x000fe200080f1c1b */
[----:B------:R-:W2:Y:S05]  /*09b0*/  LDG.E.64 R20, desc[UR12][R20.64] ;  /* 0x0000000c14147981 */ /* 0x000eaa000c1e1b00 */
[----:B------:R-:W2:Y:S01]  /*09c0*/  LDG.E.64 R26, desc[UR12][R26.64] ;  /* 0x0000000c1a1a7981 */ /* 0x000ea2000c1e1b00 */
[----:B------:R-:W-:Y:S01]  /*09d0*/  UIADD3 UR4, UPT, UPT, UR4, 0x4, URZ ;  /* 0x0000000404047890 */ /* 0x000fe2000fffe0ff */
[----:B------:R-:W-:Y:S01]  /*09e0*/  UMOV UR5, URZ ;  /* 0x000000ff00057c82 */ /* 0x000fe20008000000 */
[----:B---3--:R-:W-:-:S08]  /*09f0*/  DFMA R14, R22, R16, R14 ;  /* 0x00000010160e722b */ /* 0x008fd0000000000e */
[----:B----4-:R-:W-:-:S08]  /*0a00*/  DFMA R14, R24, R10, R14 ;  /* 0x0000000a180e722b */ /* 0x010fd0000000000e */
[----:B--2---:R-:W-:-:S11]  /*0a10*/  DFMA R14, R26, R20, R14 ;  /* 0x000000141a0e722b */ /* 0x004fd6000000000e */
.L_x_5:
[----:B------:R-:W-:Y:S05]  /*0a20*/  BRA.U !UP0, `(.L_x_2) ;  /* 0x0000000108dc7547 */ /* 0x000fea000b800000 */
[----:B------:R-:W-:Y:S02]  /*0a30*/  UISETP.NE.U32.AND UP1, UPT, UR7, 0x1, UPT ;  /* 0x000000010700788c */ /* 0x000fe4000bf25070 */
[----:B------:R-:W-:Y:S02]  /*0a40*/  ULOP3.LUT UR6, UR8, 0x1, URZ, 0xc0, !UPT ;  /* 0x0000000108067892 */ /* 0x000fe4000f8ec0ff */
[----:B------:R-:W-:Y:S02]  /*0a50*/  UISETP.NE.AND.EX UP1, UPT, URZ, URZ, UPT, UP1 ;  /* 0x000000ffff00728c */ /* 0x000fe4000bf25310 */
[----:B------:R-:W-:-:S04]  /*0a60*/  UISETP.NE.U32.AND UP0, UPT, UR6, 0x1, UPT ;  /* 0x000000010600788c */ /* 0x000fc8000bf05070 */
[----:B------:R-:W-:-:S03]  /*0a70*/  UISETP.NE.U32.AND.EX UP0, UPT, URZ, URZ, UPT, UP0 ;  /* 0x000000ffff00728c */ /* 0x000fc6000bf05100 */
[----:B------:R-:W-:Y:S08]  /*0a80*/  BRA.U !UP1, `(.L_x_6) ;  /* 0x00000001097c7547 */ /* 0x000ff0000b800000 */
[----:B------:R-:W0:Y:S01]  /*0a90*/  LDCU.64 UR6, c[0x0][0x388] ;  /* 0x00007100ff0677ac */ /* 0x000e220008000a00 */
[----:B------:R-:W-:Y:S01]  /*0aa0*/  IMAD R10, R2, UR5, RZ ;  /* 0x00000005020a7c24 */ /* 0x000fe2000f8e02ff */
[----:B------:R-:W-:Y:S01]  /*0ab0*/  IADD3 R0, P0, PT, R12, UR4, RZ ;  /* 0x000000040c007c10 */ /* 0x000fe2000ff1e0ff */
[----:B------:R-:W-:Y:S01]  /*0ac0*/  IMAD.MOV.U32 R22, RZ, RZ, R6 ;  /* 0x000000ffff167224 */ /* 0x000fe200078e0006 */
[----:B------:R-:W1:Y:S01]  /*0ad0*/  LDCU.64 UR8, c[0x0][0x390] ;  /* 0x00007200ff0877ac */ /* 0x000e620008000a00 */
[----:B------:R-:W-:Y:S01]  /*0ae0*/  IMAD.MOV.U32 R23, RZ, RZ, R7 ;  /* 0x000000ffff177224 */ /* 0x000fe200078e0007 */
[----:B------:R-:W-:Y:S01]  /*0af0*/  IADD3.X R11, PT, PT, R19, UR5, RZ, P0, !PT ;  /* 0x00000005130b7c10 */ /* 0x000fe200087fe4ff */
[----:B------:R-:W-:Y:S01]  /*0b00*/  IMAD R17, R3, UR4, R10 ;  /* 0x0000000403117c24 */ /* 0x000fe2000f8e020a */
[----:B------:R-:W-:Y:S02]  /*0b10*/  UIADD3 UR11, UPT, UPT, UR4, 0x1, URZ ;  /* 0x00000001040b7890 */ /* 0x000fe4000fffe0ff */
[----:B------:R-:W-:-:S04]  /*0b20*/  IMAD.WIDE.U32 R24, R2, UR4, R22 ;  /* 0x0000000402187c25 */ /* 0x000fc8000f8e0016 */
[----:B------:R-:W-:Y:S01]  /*0b30*/  IMAD.IADD R21, R25, 0x1, R17 ;  /* 0x0000000119157824 */ /* 0x000fe200078e0211 */
[----:B------:R-:W-:Y:S01]  /*0b40*/  IADD3 R18, P2, PT, R12, UR11, RZ ;  /* 0x0000000b0c127c10 */ /* 0x000fe2000ff5e0ff */
[----:B------:R-:W-:Y:S01]  /*0b50*/  IMAD.WIDE.U32 R22, R2, UR11, R22 ;  /* 0x0000000b02167c25 */ /* 0x000fe2000f8e0016 */
[----:B0-----:R-:W-:-:S03]  /*0b60*/  LEA R16, P1, R0, UR6, 0x3 ;  /* 0x0000000600107c11 */ /* 0x001fc6000f8218ff */
[----:B------:R-:W-:Y:S01]  /*0b70*/  IMAD.X R25, RZ, RZ, R19, P2 ;  /* 0x000000ffff197224 */ /* 0x000fe200010e0613 */
[----:B------:R-:W-:Y:S01]  /*0b80*/  LEA R10, P2, R18, UR6, 0x3 ;  /* 0x00000006120a7c11 */ /* 0x000fe2000f8418ff */
[----:B------:R-:W-:Y:S01]  /*0b90*/  IMAD R23, R3, UR11, R23 ;  /* 0x0000000b03177c24 */ /* 0x000fe2000f8e0217 */
[----:B-1----:R-:W-:Y:S02]  /*0ba0*/  LEA R20, P0, R24, UR8, 0x3 ;  /* 0x0000000818147c11 */ /* 0x002fe4000f8018ff */
[----:B------:R-:W-:Y:S02]  /*0bb0*/  LEA.HI.X R17, R0, UR7, R11, 0x3, P1 ;  /* 0x0000000700117c11 */ /* 0x000fe400088f1c0b */
[----:B------:R-:W-:Y:S02]  /*0bc0*/  LEA.HI.X R21, R24, UR9, R21, 0x3, P0 ;  /* 0x0000000918157c11 */ /* 0x000fe400080f1c15 */
[----:B------:R-:W-:Y:S02]  /*0bd0*/  LEA R24, P0, R22, UR8, 0x3 ;  /* 0x0000000816187c11 */ /* 0x000fe4000f8018ff */
[----:B------:R-:W2:Y:S01]  /*0be0*/  LDG.E.64 R16, desc[UR12][R16.64] ;  /* 0x0000000c10107981 */ /* 0x000ea2000c1e1b00 */
[----:B------:R-:W-:-:S03]  /*0bf0*/  LEA.HI.X R11, R18, UR7, R25, 0x3, P2 ;  /* 0x00000007120b7c11 */ /* 0x000fc600090f1c19 */
[----:B------:R-:W2:Y:S01]  /*0c00*/  LDG.E.64 R20, desc[UR12][R20.64] ;  /* 0x0000000c14147981 */ /* 0x000ea2000c1e1b00 */
[----:B------:R-:W-:-:S03]  /*0c10*/  LEA.HI.X R25, R22, UR9, R23, 0x3, P0 ;  /* 0x0000000916197c11 */ /* 0x000fc600080f1c17 */
[----:B------:R-:W3:Y:S04]  /*0c20*/  LDG.E.64 R10, desc[UR12][R10.64] ;  /* 0x0000000c0a0a7981 */ /* 0x000ee8000c1e1b00 */
[----:B------:R-:W3:Y:S01]  /*0c30*/  LDG.E.64 R24, desc[UR12][R24.64] ;  /* 0x0000000c18187981 */ /* 0x000ee2000c1e1b00 */
[----:B------:R-:W-:Y:S01]  /*0c40*/  UIADD3 UR4, UPT, UPT, UR4, 0x2, URZ ;  /* 0x0000000204047890 */ /* 0x000fe2000fffe0ff */
[----:B------:R-:W-:Y:S01]  /*0c50*/  UMOV UR5, URZ ;  /* 0x000000ff00057c82 */ /* 0x000fe20008000000 */
[----:B--2---:R-:W-:-:S08]  /*0c60*/  DFMA R14, R16, R20, R14 ;  /* 0x00000014100e722b */ /* 0x004fd0000000000e */
[----:B---3--:R-:W-:-:S11]  /*0c70*/  DFMA R14, R10, R24, R14 ;  /* 0x000000180a0e722b */ /* 0x008fd6000000000e */
.L_x_6:
[----:B------:R-:W-:Y:S05]  /*0c80*/  BRA.U UP0, `(.L_x_2) ;  /* 0x0000000100447547 */ /* 0x000fea000b800000 */
[----:B------:R-:W0:Y:S01]  /*0c90*/  LDCU.64 UR6, c[0x0][0x388] ;  /* 0x00007100ff0677ac */ /* 0x000e220008000a00 */
[----:B------:R-:W-:Y:S01]  /*0ca0*/  IADD3 R0, P0, PT, R12, UR4, RZ ;  /* 0x000000040c007c10 */ /* 0x000fe2000ff1e0ff */
[C---:B------:R-:W-:Y:S01]  /*0cb0*/  IMAD R10, R2.reuse, UR5, RZ ;  /* 0x00000005020a7c24 */ /* 0x040fe2000f8e02ff */
[----:B------:R-:W1:Y:S01]  /*0cc0*/  LDCU.64 UR8, c[0x0][0x390] ;  /* 0x00007200ff0877ac */ /* 0x000e620008000a00 */
[----:B------:R-:W-:Y:S01]  /*0cd0*/  IMAD.MOV.U32 R12, RZ, RZ, R6 ;  /* 0x000000ffff0c7224 */ /* 0x000fe200078e0006 */
[----:B------:R-:W-:Y:S01]  /*0ce0*/  IADD3.X R19, PT, PT, R19, UR5, RZ, P0, !PT ;  /* 0x0000000513137c10 */ /* 0x000fe200087fe4ff */
[----:B------:R-:W-:Y:S02]  /*0cf0*/  IMAD.MOV.U32 R13, RZ, RZ, R7 ;  /* 0x000000ffff0d7224 */ /* 0x000fe400078e0007 */
[----:B------:R-:W-:Y:S02]  /*0d00*/  IMAD R11, R3, UR4, R10 ;  /* 0x00000004030b7c24 */ /* 0x000fe4000f8e020a */
[----:B------:R-:W-:-:S04]  /*0d10*/  IMAD.WIDE.U32 R12, R2, UR4, R12 ;  /* 0x00000004020c7c25 */ /* 0x000fc8000f8e000c */
[----:B------:R-:W-:Y:S01]  /*0d20*/  IMAD.IADD R13, R13, 0x1, R11 ;  /* 0x000000010d0d7824 */ /* 0x000fe200078e020b */
[----:B0-----:R-:W-:Y:S02]  /*0d30*/  LEA R10, P0, R0, UR6, 0x3 ;  /* 0x00000006000a7c11 */ /* 0x001fe4000f8018ff */
[----:B-1----:R-:W-:Y:S02]  /*0d40*/  LEA R16, P1, R12, UR8, 0x3 ;  /* 0x000000080c107c11 */ /* 0x002fe4000f8218ff */
[----:B------:R-:W-:Y:S02]  /*0d50*/  LEA.HI.X R11, R0, UR7, R19, 0x3, P0 ;  /* 0x00000007000b7c11 */ /* 0x000fe400080f1c13 */
[----:B------:R-:W-:-:S04]  /*0d60*/  LEA.HI.X R17, R12, UR9, R13, 0x3, P1 ;  /* 0x000000090c117c11 */ /* 0x000fc800088f1c0d */
[----:B------:R-:W2:Y:S04]  /*0d70*/  LDG.E.64 R10, desc[UR12][R10.64] ;  /* 0x0000000c0a0a7981 */ /* 0x000ea8000c1e1b00 */
[----:B------:R-:W2:Y:S02]  /*0d80*/  LDG.E.64 R12, desc[UR12][R16.64] ;  /* 0x0000000c100c7981 */ /* 0x000ea4000c1e1b00 */
[----:B--2---:R-:W-:-:S11]  /*0d90*/  DFMA R14, R10, R12, R14 ;  /* 0x0000000c0a0e722b */ /* 0x004fd6000000000e */
.L_x_2:
[----:B------:R-:W-:Y:S01]  /*0da0*/  IMAD.MOV.U32 R9, RZ, RZ, RZ ;  /* 0x000000ffff097224 */ /* 0x000fe200078e00ff */
[----:B------:R-:W0:Y:S01]  /*0db0*/  LDCU.64 UR4, c[0x0][0x380] ;  /* 0x00007000ff0477ac */ /* 0x000e220008000a00 */
[----:B------:R-:W-:Y:S01]  /*0dc0*/  SHF.R.S32.HI R7, RZ, 0x1f, R6 ;  /* 0x0000001fff077819 */ /* 0x000fe20000011406 */
[----:B------:R-:W-:-:S04]  /*0dd0*/  IMAD.WIDE.U32 R8, R4, UR10, R8 ;  /* 0x0000000a04087c25 */ /* 0x000fc8000f8e0008 */
[----:B------:R-:W-:-:S04]  /*0de0*/  IMAD R5, R5, UR10, R9 ;  /* 0x0000000a05057c24 */ /* 0x000fc8000f8e0209 */
[-C--:B------:R-:W-:Y:S02]  /*0df0*/  IMAD R0, R5, R2.reuse, RZ ;  /* 0x0000000205007224 */ /* 0x080fe400078e02ff */
[----:B------:R-:W-:-:S04]  /*0e00*/  IMAD.WIDE.U32 R4, R8, R2, R6 ;  /* 0x0000000208047225 */ /* 0x000fc800078e0006 */
[----:B------:R-:W-:Y:S01]  /*0e10*/  IMAD R3, R8, R3, R0 ;  /* 0x0000000308037224 */ /* 0x000fe200078e0200 */
[----:B0-----:R-:W-:-:S03]  /*0e20*/  LEA R2, P0, R4, UR4, 0x3 ;  /* 0x0000000404027c11 */ /* 0x001fc6000f8018ff */
[----:B------:R-:W-:-:S05]  /*0e30*/  IMAD.IADD R3, R5, 0x1, R3 ;  /* 0x0000000105037824 */ /* 0x000fca00078e0203 */
[----:B------:R-:W-:-:S05]  /*0e40*/  LEA.HI.X R3, R4, UR5, R3, 0x3, P0 ;  /* 0x0000000504037c11 */ /* 0x000fca00080f1c03 */
[----:B------:R-:W-:Y:S01]  /*0e50*/  STG.E.64 desc[UR12][R2.64], R14 ;  /* 0x0000000e02007986 */ /* 0x000fe2000c101b0c */
[----:B------:R-:W-:Y:S05]  /*0e60*/  EXIT ;  /* 0x000000000000794d */ /* 0x000fea0003800000 */
.L_x_7:
        /* <DEDUP_REMOVED lines=9> */
.L_x_16:


//--------------------- .text._Z11matmul_cudaPdS_S_mmm --------------------------
	.section	.text._Z11matmul_cudaPdS_S_mmm,"ax",@progbits
	.align	128
        .global         _Z11matmul_cudaPdS_S_mmm
        .type           _Z11matmul_cudaPdS_S_mmm,@function
        .size           _Z11matmul_cudaPdS_S_mmm,(.L_x_17 - _Z11matmul_cudaPdS_S_mmm)
        .other          _Z11matmul_cudaPdS_S_mmm,@"STO_CUDA_ENTRY STV_DEFAULT"
_Z11matmul_cudaPdS_S_mmm:
.text._Z11matmul_cudaPdS_S_mmm:
[----:B------:R-:W-:Y:S01]  /*0000*/  LDC R1, c[0x0][0x37c] ;  /* 0x0000df00ff017b82 */ /* 0x000fe20000000800 */
[----:B------:R-:W0:Y:S07]  /*0010*/  S2R R9, SR_TID.X ;  /* 0x0000000000097919 */ /* 0x000e2e0000002100 */
[----:B------:R-:W1:Y:S01]  /*0020*/  LDC R0, c[0x0][0x364] ;  /* 0x0000d900ff007b82 */ /* 0x000e620000000800 */
[----:B------:R-:W2:Y:S01]  /*0030*/  LDCU.64 UR6, c[0x0][0x398] ;  /* 0x00007300ff0677ac */ /* 0x000ea20008000a00 */
[----:B------:R-:W1:Y:S06]  /*0040*/  S2R R3, SR_TID.Y ;  /* 0x0000000000037919 */ /* 0x000e6c0000002200 */
[----:B------:R-:W0:Y:S08]  /*0050*/  S2UR UR5, SR_CTAID.X ;  /* 0x00000000000579c3 */ /* 0x000e300000002500 */
[----:B------:R-:W0:Y:S08]  /*0060*/  LDC R8, c[0x0][0x360] ;  /* 0x0000d800ff087b82 */ /* 0x000e300000000800 */
[----:B------:R-:W1:Y:S08]  /*0070*/  S2UR UR4, SR_CTAID.Y ;  /* 0x00000000000479c3 */ /* 0x000e700000002600 */
[----:B------:R-:W3:Y:S01]  /*0080*/  LDC.64 R10, c[0x0][0x3a0] ;  /* 0x0000e800ff0a7b82 */ /* 0x000ee20000000a00 */
[----:B0-----:R-:W-:-:S05]  /*0090*/  IMAD R8, R8, UR5, R9 ;  /* 0x0000000508087c24 */ /* 0x001fca000f8e0209 */
[----:B------:R-:W-:Y:S01]  /*00a0*/  SHF.R.S32.HI R9, RZ, 0x1f, R8 ;  /* 0x0000001fff097819 */ /* 0x000fe20000011408 */
[----:B-1----:R-:W-:-:S05]  /*00b0*/  IMAD R0, R0, UR4, R3 ;  /* 0x0000000400007c24 */ /* 0x002fca000f8e0203 */
[----:B--2---:R-:W-:Y:S02]  /*00c0*/  ISETP.GE.U32.AND P0, PT, R0, UR6, PT ;  /* 0x0000000600007c0c */ /* 0x004fe4000bf06070 */
[----:B---3--:R-:W-:-:S04]  /*00d0*/  ISETP.GE.U32.AND P1, PT, R8, R10, PT ;  /* 0x0000000a0800720c */ /* 0x008fc80003f26070 */
[----:B------:R-:W-:-:S04]  /*00e0*/  ISETP.GE.U32.AND.EX P1, PT, R9, R11, PT, P1 ;  /* 0x0000000b0900720c */ /* 0x000fc80003f26110 */
[----:B------:R-:W-:-:S13]  /*00f0*/  ISETP.GE.U32.OR.EX P0, PT, RZ, UR7, P1, P0 ;  /* 0x00000007ff007c0c */ /* 0x000fda0008f06500 */
[----:B------:R-:W-:Y:S05]  /*0100*/  @P0 EXIT ;  /* 0x000000000000094d */ /* 0x000fea0003800000 */
[----:B------:R-:W0:Y:S01]  /*0110*/  LDCU.64 UR8, c[0x0][0x3a8] ;  /* 0x00007500ff0877ac */ /* 0x000e220008000a00 */
[----:B------:R-:W-:Y:S01]  /*0120*/  CS2R R20, SRZ ;  /* 0x0000000000147805 */ /* 0x000fe2000001ff00 */
[----:B------:R-:W1:Y:S01]  /*0130*/  LDCU.64 UR10, c[0x0][0x358] ;  /* 0x00006b00ff0a77ac */ /* 0x000e620008000a00 */
[----:B0-----:R-:W-:-:S04]  /*0140*/  UISETP.NE.U32.AND UP0, UPT, UR8, URZ, UPT ;  /* 0x000000ff0800728c */ /* 0x001fc8000bf05070 */
[----:B------:R-:W-:-:S09]  /*0150*/  UISETP.NE.AND.EX UP0, UPT, UR9, URZ, UPT, UP0 ;  /* 0x000000ff0900728c */ /* 0x000fd2000bf05300 */
[----:B-1----:R-:W-:Y:S05]  /*0160*/  BRA.U !UP0, `(.L_x_8) ;  /* 0x00000009089c7547 */ /* 0x002fea000b800000 */
[----:B------:R-:W-:Y:S02]  /*0170*/  UISETP.GE.U32.AND UP1, UPT, UR8, 0x8, UPT ;  /* 0x000000080800788c */ /* 0x000fe4000bf26070 */
[C---:B------:R-:W-:Y:S01]  /*0180*/  IMAD.WIDE.U32 R6, R0.reuse, UR8, RZ ;  /* 0x0000000800067c25 */ /* 0x040fe2000f8e00ff */
[----:B------:R-:W-:Y:S01]  /*0190*/  ULOP3.LUT UR12, UR8, 0x7, URZ, 0xc0, !UPT ;  /* 0x00000007080c7892 */ /* 0x000fe2000f8ec0ff */
[----:B------:R-:W-:Y:S01]  /*01a0*/  CS2R R20, SRZ ;  /* 0x0000000000147805 */ /* 0x000fe2000001ff00 */
[----:B------:R-:W-:Y:S02]  /*01b0*/  UISETP.GE.U32.AND.EX UP1, UPT, UR9, URZ, UPT, UP1 ;  /* 0x000000ff0900728c */ /* 0x000fe4000bf26110 */
[----:B------:R-:W-:Y:S01]  /*01c0*/  IMAD R2, R0, UR9, R7 ;  /* 0x0000000900027c24 */ /* 0x000fe2000f8e0207 */
[----:B------:R-:W-:Y:S01]  /*01d0*/  UISETP.NE.U32.AND UP0, UPT, UR12, URZ, UPT ;  /* 0x000000ff0c00728c */ /* 0x000fe2000bf05070 */
[----:B------:R-:W-:Y:S01]  /*01e0*/  UMOV UR4, URZ ;  /* 0x000000ff00047c82 */ /* 0x000fe20008000000 */
[----:B------:R-:W-:-:S02]  /*01f0*/  UMOV UR5, URZ ;  /* 0x000000ff00057c82 */ /* 0x000fc40008000000 */
[----:B------:R-:W-:Y:S02]  /*0200*/  UISETP.NE.AND.EX UP0, UPT, URZ, URZ, UPT, UP0 ;  /* 0x000000ffff00728c */ /* 0x000fe4000bf05300 */
[----:B------:R-:W-:Y:S09]  /*0210*/  BRA.U !UP1, `(.L_x_9) ;  /* 0x0000000509047547 */ /* 0x000ff2000b800000 */
        /* <DEDUP_REMOVED lines=8> */
[----:B0-----:R-:W-:-:S04]  /*02a0*/  LEA R12, P1, R6, UR14, 0x3 ;  /* 0x0000000e060c7c11 */ /* 0x001fc8000f8218ff */
[----:B------:R-:W-:Y:S02]  /*02b0*/  LEA.HI.X R13, R6, UR15, R2, 0x3, P1 ;  /* 0x0000000f060d7c11 */ /* 0x000fe400088f1c02 */
[----:B------:R-:W-:Y:S02]  /*02c0*/  IADD3 R12, P1, PT, R12, 0x20, RZ ;  /* 0x000000200c0c7810 */ /* 0x000fe40007f3e0ff */
[C---:B-1----:R-:W-:Y:S01]  /*02d0*/  LEA R3, P0, R8.reuse, UR6, 0x3 ;  /* 0x0000000608037c11 */ /* 0x042fe2000f8018ff */
[----:B------:R-:W-:Y:S02]  /*02e0*/  UMOV UR6, UR4 ;  /* 0x0000000400067c82 */ /* 0x000fe40008000000 */
[----:B------:R-:W-:Y:S01]  /*02f0*/  IMAD.X R13, RZ, RZ, R13, P1 ;  /* 0x000000ffff0d7224 */ /* 0x000fe200008e060d */
[----:B------:R-:W-:Y:S01]  /*0300*/  LEA.HI.X R4, R8, UR7, R9, 0x3, P0 ;  /* 0x0000000708047c11 */ /* 0x000fe200080f1c09 */
[----:B--2---:R-:W-:-:S08]  /*0310*/  UMOV UR7, UR5 ;  /* 0x0000000500077c82 */ /* 0x004fd00008000000 */
.L_x_10:
[----:B------:R-:W-:Y:S01]  /*0320*/  IMAD.MOV.U32 R18, RZ, RZ, R3 ;  /* 0x000000ffff127224 */ /* 0x000fe200078e0003 */
[----:B------:R-:W-:Y:S01]  /*0330*/  IADD3 R26, P0, PT, R3, R29, RZ ;  /* 0x0000001d031a7210 */ /* 0x000fe20007f1e0ff */
[----:B------:R-:W-:Y:S01]  /*0340*/  IMAD.MOV.U32 R19, RZ, RZ, R4 ;  /* 0x000000ffff137224 */ /* 0x000fe200078e0004 */
[----:B------:R-:W2:Y:S04]  /*0350*/  LDG.E.64 R16, desc[UR10][R12.64+-0x20] ;  /* 0xffffe00a0c107981 */ /* 0x000ea8000c1e1b00 */
[----:B------:R-:W3:Y:S04]  /*0360*/  LDG.E.64 R14, desc[UR10][R12.64+-0x18] ;  /* 0xffffe80a0c0e7981 */ /* 0x000ee8000c1e1b00 */
[----:B------:R-:W2:Y:S01]  /*0370*/  LDG.E.64 R18, desc[UR10][R18.64] ;  /* 0x0000000a12127981 */ /* 0x000ea2000c1e1b00 */
[----:B------:R-:W-:-:S05]  /*0380*/  IMAD.X R27, R4, 0x1, R5, P0 ;  /* 0x00000001041b7824 */ /* 0x000fca00000e0605 */
[----:B------:R-:W3:Y:S01]  /*0390*/  LDG.E.64 R22, desc[UR10][R26.64] ;  /* 0x0000000a1a167981 */ /* 0x000ee2000c1e1b00 */
[----:B--2---:R-:W-:Y:S01]  /*03a0*/  DFMA R18, R16, R18, R20 ;  /* 0x000000121012722b */ /* 0x004fe20000000014 */
[----:B------:R-:W-:-:S05]  /*03b0*/  IADD3 R16, P0, PT, R26, R29, RZ ;  /* 0x0000001d1a107210 */ /* 0x000fca0007f1e0ff */
[--C-:B------:R-:W-:Y:S01]  /*03c0*/  IMAD.X R17, R27, 0x1, R5.reuse, P0 ;  /* 0x000000011b117824 */ /* 0x100fe200000e0605 */
[----:B------:R-:W-:Y:S01]  /*03d0*/  IADD3 R24, P0, PT, R16, R29, RZ ;  /* 0x0000001d10187210 */ /* 0x000fe20007f1e0ff */
[----:B---3--:R-:W-:Y:S01]  /*03e0*/  DFMA R22, R14, R22, R18 ;  /* 0x000000160e16722b */ /* 0x008fe20000000012 */
[----:B------:R-:W2:Y:S04]  /*03f0*/  LDG.E.64 R14, desc[UR10][R12.64+-0x10] ;  /* 0xfffff00a0c0e7981 */ /* 0x000ea8000c1e1b00 */
[----:B------:R-:W2:Y:S01]  /*0400*/  LDG.E.64 R20, desc[UR10][R16.64] ;  /* 0x0000000a10147981 */ /* 0x000ea2000c1e1b00 */
[----:B------:R-:W-:-:S03]  /*0410*/  IMAD.X R25, R17, 0x1, R5, P0 ;  /* 0x0000000111197824 */ /* 0x000fc600000e0605 */
[----:B------:R-:W3:Y:S04]  /*0420*/  LDG.E.64 R18, desc[UR10][R12.64+-0x8] ;  /* 0xfffff80a0c127981 */ /* 0x000ee8000c1e1b00 */
[----:B------:R-:W3:Y:S01]  /*0430*/  LDG.E.64 R16, desc[UR10][R24.64] ;  /* 0x0000000a18107981 */ /* 0x000ee2000c1e1b00 */
[----:B------:R-:W-:-:S05]  /*0440*/  IADD3 R26, P0, PT, R24, R29, RZ ;  /* 0x0000001d181a7210 */ /* 0x000fca0007f1e0ff */
[----:B------:R-:W-:Y:S02]  /*0450*/  IMAD.X R27, R25, 0x1, R5, P0 ;  /* 0x00000001191b7824 */ /* 0x000fe400000e0605 */
[----:B------:R-:W4:Y:S01]  /*0460*/  LDG.E.64 R24, desc[UR10][R12.64+0x8] ;  /* 0x0000080a0c187981 */ /* 0x000f22000c1e1b00 */
[----:B--2---:R-:W-:Y:S01]  /*0470*/  DFMA R20, R14, R20, R22 ;  /* 0x000000140e14722b */ /* 0x004fe20000000016 */
[----:B------:R-:W-:-:S07]  /*0480*/  IADD3 R14, P0, PT, R26, R29, RZ ;  /* 0x0000001d1a0e7210 */ /* 0x000fce0007f1e0ff */
[----:B---3--:R-:W-:Y:S01]  /*0490*/  DFMA R16, R18, R16, R20 ;  /* 0x000000101210722b */ /* 0x008fe20000000014 */
[----:B------:R-:W2:Y:S01]  /*04a0*/  LDG.E.64 R18, desc[UR10][R12.64] ;  /* 0x0000000a0c127981 */ /* 0x000ea2000c1e1b00 */
[----:B------:R-:W-:-:S03]  /*04b0*/  IMAD.X R15, R27, 0x1, R5, P0 ;  /* 0x000000011b0f7824 */ /* 0x000fc600000e0605 */
[----:B------:R-:W2:Y:S04]  /*04c0*/  LDG.E.64 R20, desc[UR10][R26.64] ;  /* 0x0000000a1a147981 */ /* 0x000ea8000c1e1b00 */
[----:B------:R-:W4:Y:S01]  /*04d0*/  LDG.E.64 R22, desc[UR10][R14.64] ;  /* 0x0000000a0e167981 */ /* 0x000f22000c1e1b00 */
[----:B--2---:R-:W-:Y:S01]  /*04e0*/  DFMA R18, R18, R20, R16 ;  /* 0x000000141212722b */ /* 0x004fe20000000010 */
[----:B------:R-:W-:-:S05]  /*04f0*/  IADD3 R16, P0, PT, R14, R29, RZ ;  /* 0x0000001d0e107210 */ /* 0x000fca0007f1e0ff */
[----:B------:R-:W-:Y:S02]  /*0500*/  IMAD.X R17, R15, 0x1, R5, P0 ;  /* 0x000000010f117824 */ /* 0x000fe400000e0605 */
[----:B----4-:R-:W-:Y:S01]  /*0510*/  DFMA R24, R24, R22, R18 ;  /* 0x000000161818722b */ /* 0x010fe20000000012 */
[----:B------:R-:W2:Y:S01]  /*0520*/  LDG.E.64 R14, desc[UR10][R12.64+0x18] ;  /* 0x0000180a0c0e7981 */ /* 0x000ea2000c1e1b00 */
[----:B------:R-:W-:-:S03]  /*0530*/  IADD3 R18, P0, PT, R16, R29, RZ ;  /* 0x0000001d10127210 */ /* 0x000fc60007f1e0ff */
[----:B------:R0:W3:Y:S02]  /*0540*/  LDG.E.64 R22, desc[UR10][R12.64+0x10] ;  /* 0x0000100a0c167981 */ /* 0x0000e4000c1e1b00 */
[----:B------:R-:W-:Y:S02]  /*0550*/  IMAD.X R19, R17, 0x1, R5, P0 ;  /* 0x0000000111137824 */ /* 0x000fe400000e0605 */
[----:B------:R-:W3:Y:S04]  /*0560*/  LDG.E.64 R20, desc[UR10][R16.64] ;  /* 0x0000000a10147981 */ /* 0x000ee8000c1e1b00 */
        /* <DEDUP_REMOVED lines=12> */
.L_x_9:
[----:B------:R-:W-:Y:S05]  /*0630*/  BRA.U !UP0, `(.L_x_8) ;  /* 0x0000000508687547 */ /* 0x000fea000b800000 */
[----:B------:R-:W-:Y:S02]  /*0640*/  UISETP.GE.U32.AND UP1, UPT, UR12, 0x4, UPT ;  /* 0x000000040c00788c */ /* 0x000fe4000bf26070 */
        /* <DEDUP_REMOVED lines=8> */
[----:B------:R-:W-:Y:S01]  /*06d0*/  IMAD.WIDE.U32 R4, R10, UR4, R8 ;  /* 0x000000040a047c25 */ /* 0x000fe2000f8e0008 */
[----:B------:R-:W1:Y:S02]  /*06e0*/  LDCU.64 UR14, c[0x0][0x390] ;  /* 0x00007200ff0e77ac */ /* 0x000e640008000a00 */
[----:B------:R-:W-:Y:S01]  /*06f0*/  IADD3.X R13, PT, PT, R2, UR5, RZ, P0, !PT ;  /* 0x00000005020d7c10 */ /* 0x000fe200087fe4ff */
[----:B------:R-:W-:-:S04]  /*0700*/  IMAD R3, R11, UR4, R14 ;  /* 0x000000040b037c24 */ /* 0x000fc8000f8e020e */
[----:B------:R-:W-:Y:S01]  /*0710*/  IMAD.IADD R3, R5, 0x1, R3 ;  /* 0x0000000105037824 */ /* 0x000fe200078e0203 */
[----:B0-----:R-:W-:Y:S02]  /*0720*/  LEA R14, P0, R12, UR12, 0x3 ;  /* 0x0000000c0c0e7c11 */ /* 0x001fe4000f8018ff */
[----:B-1----:R-:W-:Y:S02]  /*0730*/  LEA R28, P1, R4, UR14, 0x3 ;  /* 0x0000000e041c7c11 */ /* 0x002fe4000f8218ff */
[----:B------:R-:W-:Y:S02]  /*0740*/  LEA.HI.X R15, R12, UR13, R13, 0x3, P0 ;  /* 0x0000000d0c0f7c11 */ /* 0x000fe400080f1c0d */
[----:B------:R-:W-:-:S03]  /*0750*/  LEA.HI.X R29, R4, UR15, R3, 0x3, P1 ;  /* 0x0000000f041d7c11 */ /* 0x000fc600088f1c03 */
[----:B------:R-:W2:Y:S04]  /*0760*/  LDG.E.64 R18, desc[UR10][R14.64] ;  /* 0x0000000a0e127981 */ /* 0x000ea8000c1e1b00 */
[----:B------:R-:W2:Y:S01]  /*0770*/  LDG.E.64 R22, desc[UR10][R28.64] ;  /* 0x0000000a1c167981 */ /* 0x000ea2000c1e1b00 */
[----:B------:R-:W-:-:S03]  /*0780*/  IMAD.WIDE.U32 R24, R10, 0x8, RZ ;  /* 0x000000080a187825 */ /* 0x000fc600078e00ff */
[----:B------:R-:W3:Y:S01]  /*0790*/  LDG.E.64 R4, desc[UR10][R14.64+0x8] ;  /* 0x0000080a0e047981 */ /* 0x000ee2000c1e1b00 */
[----:B------:R-:W-:Y:S01]  /*07a0*/  IMAD.SHL.U32 R3, R11, 0x8, RZ ;  /* 0x000000080b037824 */ /* 0x000fe200078e00ff */
[----:B------:R-:W-:-:S03]  /*07b0*/  IADD3 R26, P0, PT, R28, R24, RZ ;  /* 0x000000181c1a7210 */ /* 0x000fc60007f1e0ff */
[----:B------:R-:W-:-:S04]  /*07c0*/  IMAD.IADD R3, R25, 0x1, R3 ;  /* 0x0000000119037824 */ /* 0x000fc800078e0203 */
[----:B------:R-:W-:Y:S01]  /*07d0*/  IMAD.X R27, R3, 0x1, R29, P0 ;  /* 0x00000001031b7824 */ /* 0x000fe200000e061d */
[-C--:B------:R-:W-:Y:S01]  /*07e0*/  IADD3 R16, P0, PT, R26, R24.reuse, RZ ;  /* 0x000000181a107210 */ /* 0x080fe20007f1e0ff */
[----:B------:R-:W4:Y:S04]  /*07f0*/  LDG.E.64 R28, desc[UR10][R14.64+0x18] ;  /* 0x0000180a0e1c7981 */ /* 0x000f28000c1e1b00 */
[----:B------:R-:W3:Y:S01]  /*0800*/  LDG.E.64 R12, desc[UR10][R26.64] ;  /* 0x0000000a1a0c7981 */ /* 0x000ee2000c1e1b00 */
[----:B------:R-:W-:Y:S01]  /*0810*/  IMAD.X R17, R27, 0x1, R3, P0 ;  /* 0x000000011b117824 */ /* 0x000fe200000e0603 */
[----:B------:R-:W-:-:S05]  /*0820*/  IADD3 R24, P0, PT, R16, R24, RZ ;  /* 0x0000001810187210 */ /* 0x000fca0007f1e0ff */
[----:B------:R-:W-:-:S06]  /*0830*/  IMAD.X R25, R17, 0x1, R3, P0 ;  /* 0x0000000111197824 */ /* 0x000fcc00000e0603 */
[----:B------:R-:W4:Y:S01]  /*0840*/  LDG.E.64 R24, desc[UR10][R24.64] ;  /* 0x0000000a18187981 */ /* 0x000f22000c1e1b00 */
[----:B--2---:R-:W-:-:S03]  /*0850*/  DFMA R18, R18, R22, R20 ;  /* 0x000000161212722b */ /* 0x004fc60000000014 */
[----:B------:R-:W2:Y:S04]  /*0860*/  LDG.E.64 R20, desc[UR10][R14.64+0x10] ;  /* 0x0000100a0e147981 */ /* 0x000ea8000c1e1b00 */
[----:B------:R-:W2:Y:S01]  /*0870*/  LDG.E.64 R22, desc[UR10][R16.64] ;  /* 0x0000000a10167981 */ /* 0x000ea2000c1e1b00 */
[----:B---3--:R-:W-:Y:S01]  /*0880*/  DFMA R4, R4, R12, R18 ;  /* 0x0000000c0404722b */ /* 0x008fe20000000012 */
[----:B------:R-:W-:-:S04]  /*0890*/  UIADD3 UR4, UP1, UPT, UR4, 0x4, URZ ;  /* 0x0000000404047890 */ /* 0x000fc8000ff3e0ff */
[----:B------:R-:W-:-:S03]  /*08a0*/  UIADD3.X UR5, UPT, UPT, URZ, UR5, URZ, UP1, !UPT ;  /* 0x00000005ff057290 */ /* 0x000fc60008ffe4ff */
[----:B--2---:R-:W-:-:S08]  /*08b0*/  DFMA R20, R20, R22, R4 ;  /* 0x000000161414722b */ /* 0x004fd00000000004 */
[----:B----4-:R-:W-:-:S11]  /*08c0*/  DFMA R20, R28, R24, R20 ;  /* 0x000000181c14722b */ /* 0x010fd60000000014 */
.L_x_11:
        /* <DEDUP_REMOVED lines=8> */
[----:B------:R-:W-:Y:S01]  /*0950*/  IMAD.MOV.U32 R4, RZ, RZ, R8 ;  /* 0x000000ffff047224 */ /* 0x000fe200078e0008 */
[----:B------:R-:W-:Y:S01]  /*0960*/  IADD3 R3, P0, PT, R6, UR4, RZ ;  /* 0x0000000406037c10 */ /* 0x000fe2000ff1e0ff */
[----:B------:R-:W-:Y:S01]  /*0970*/  IMAD.MOV.U32 R5, RZ, RZ, R9 ;  /* 0x000000ffff057224 */ /* 0x000fe200078e0009 */
[----:B------:R-:W1:Y:S01]  /*0980*/  LDCU.64 UR8, c[0x0][0x390] ;  /* 0x00007200ff0877ac */ /* 0x000e620008000a00 */
[----:B------:R-:W-:Y:S01]  /*0990*/  IMAD R12, R10, UR5, RZ ;  /* 0x000000050a0c7c24 */ /* 0x000fe2000f8e02ff */
[----:B------:R-:W-:Y:S01]  /*09a0*/  IADD3.X R16, PT, PT, R2, UR5, RZ, P0, !PT ;  /* 0x0000000502107c10 */ /* 0x000fe200087fe4ff */
[----:B------:R-:W-:-:S04]  /*09b0*/  IMAD.WIDE.U32 R14, R10, UR4, R4 ;  /* 0x000000040a0e7c25 */ /* 0x000fc8000f8e0004 */
[----:B------:R-:W-:-:S04]  /*09c0*/  IMAD R5, R11, UR4, R12 ;  /* 0x000000040b057c24 */ /* 0x000fc8000f8e020c */
[----:B------:R-:W-:Y:S01]  /*09d0*/  IMAD.IADD R13, R15, 0x1, R5 ;  /* 0x000000010f0d7824 */ /* 0x000fe200078e0205 */
[C---:B0-----:R-:W-:Y:S02]  /*09e0*/  LEA R4, P0, R3.reuse, UR6, 0x3 ;  /* 0x0000000603047c11 */ /* 0x041fe4000f8018ff */
[C---:B-1----:R-:W-:Y:S02]  /*09f0*/  LEA R12, P1, R14.reuse, UR8, 0x3 ;  /* 0x000000080e0c7c11 */ /* 0x042fe4000f8218ff */
[----:B------:R-:W-:Y:S02]  /*0a00*/  LEA.HI.X R5, R3, UR7, R16, 0x3, P0 ;  /* 0x0000000703057c11 */ /* 0x000fe400080f1c10 */
[----:B------:R-:W-:Y:S02]  /*0a10*/  LEA.HI.X R13, R14, UR9, R13, 0x3, P1 ;  /* 0x000000090e0d7c11 */ /* 0x000fe400088f1c0d */
[C---:B------:R-:W-:Y:S01]  /*0a20*/  LEA R14, P0, R10.reuse, R12, 0x3 ;  /* 0x0000000c0a0e7211 */ /* 0x040fe200078018ff */
[----:B------:R-:W2:Y:S04]  /*0a30*/  LDG.E.64 R16, desc[UR10][R4.64] ;  /* 0x0000000a04107981 */ /* 0x000ea8000c1e1b00 */
[----:B------:R-:W2:Y:S01]  /*0a40*/  LDG.E.64 R18, desc[UR10][R12.64] ;  /* 0x0000000a0c127981 */ /* 0x000ea2000c1e1b00 */
[----:B------:R-:W-:-:S03]  /*0a50*/  LEA.HI.X R15, R10, R13, R11, 0x3, P0 ;  /* 0x0000000d0a0f7211 */ /* 0x000fc600000f1c0b */
[----:B------:R-:W3:Y:S04]  /*0a60*/  LDG.E.64 R22, desc[UR10][R4.64+0x8] ;  /* 0x0000080a04167981 */ /* 0x000ee8000c1e1b00 */
[----:B------:R-:W3:Y:S01]  /*0a70*/  LDG.E.64 R14, desc[UR10][R14.64] ;  /* 0x0000000a0e0e7981 */ /* 0x000ee2000c1e1b00 */
[----:B------:R-:W-:-:S04]  /*0a80*/  UIADD3 UR4, UP1, UPT, UR4, 0x2, URZ ;  /* 0x0000000204047890 */ /* 0x000fc8000ff3e0ff */
[----:B------:R-:W-:Y:S01]  /*0a90*/  UIADD3.X UR5, UPT, UPT, URZ, UR5, URZ, UP1, !UPT ;  /* 0x00000005ff057290 */ /* 0x000fe20008ffe4ff */
[----:B--2---:R-:W-:-:S08]  /*0aa0*/  DFMA R16, R16, R18, R20 ;  /* 0x000000121010722b */ /* 0x004fd00000000014 */
[----:B---3--:R-:W-:-:S11]  /*0ab0*/  DFMA R20, R22, R14, R16 ;  /* 0x0000000e1614722b */ /* 0x008fd60000000010 */
.L_x_12:
[----:B------:R-:W-:Y:S05]  /*0ac0*/  BRA.U UP0, `(.L_x_8) ;  /* 0x0000000100447547 */ /* 0x000fea000b800000 */
[----:B------:R-:W0:Y:S01]  /*0ad0*/  LDCU.64 UR6, c[0x0][0x388] ;  /* 0x00007100ff0677ac */ /* 0x000e220008000a00 */
[----:B------:R-:W-:Y:S01]  /*0ae0*/  IMAD R12, R10, UR5, RZ ;  /* 0x000000050a0c7c24 */ /* 0x000fe2000f8e02ff */
[----:B------:R-:W-:Y:S01]  /*0af0*/  IADD3 R7, P0, PT, R6, UR4, RZ ;  /* 0x0000000406077c10 */ /* 0x000fe2000ff1e0ff */
[----:B------:R-:W-:Y:S01]  /*0b00*/  IMAD.MOV.U32 R4, RZ, RZ, R8 ;  /* 0x000000ffff047224 */ /* 0x000fe200078e0008 */
[----:B------:R-:W1:Y:S01]  /*0b10*/  LDCU.64 UR8, c[0x0][0x390] ;  /* 0x00007200ff0877ac */ /* 0x000e620008000a00 */
[----:B------:R-:W-:Y:S02]  /*0b20*/  IMAD.MOV.U32 R5, RZ, RZ, R9 ;  /* 0x000000ffff057224 */ /* 0x000fe400078e0009 */
[----:B------:R-:W-:Y:S01]  /*0b30*/  IMAD R3, R11, UR4, R12 ;  /* 0x000000040b037c24 */ /* 0x000fe2000f8e020c */
[----:B------:R-:W-:Y:S01]  /*0b40*/  IADD3.X R12, PT, PT, R2, UR5, RZ, P0, !PT ;  /* 0x00000005020c7c10 */ /* 0x000fe200087fe4ff */
[----:B------:R-:W-:-:S04]  /*0b50*/  IMAD.WIDE.U32 R4, R10, UR4, R4 ;  /* 0x000000040a047c25 */ /* 0x000fc8000f8e0004 */
[----:B------:R-:W-:Y:S01]  /*0b60*/  IMAD.IADD R5, R5, 0x1, R3 ;  /* 0x0000000105057824 */ /* 0x000fe200078e0203 */
[C---:B0-----:R-:W-:Y:S02]  /*0b70*/  LEA R2, P0, R7.reuse, UR6, 0x3 ;  /* 0x0000000607027c11 */ /* 0x041fe4000f8018ff */
[C---:B-1----:R-:W-:Y:S02]  /*0b80*/  LEA R6, P1, R4.reuse, UR8, 0x3 ;  /* 0x0000000804067c11 */ /* 0x042fe4000f8218ff */
[----:B------:R-:W-:Y:S02]  /*0b90*/  LEA.HI.X R3, R7, UR7, R12, 0x3, P0 ;  /* 0x0000000707037c11 */ /* 0x000fe400080f1c0c */
[----:B------:R-:W-:-:S04]  /*0ba0*/  LEA.HI.X R7, R4, UR9, R5, 0x3, P1 ;  /* 0x0000000904077c11 */ /* 0x000fc800088f1c05 */
[----:B------:R-:W2:Y:S04]  /*0bb0*/  LDG.E.64 R2, desc[UR10][R2.64] ;  /* 0x0000000a02027981 */ /* 0x000ea8000c1e1b00 */
[----:B------:R-:W2:Y:S02]  /*0bc0*/  LDG.E.64 R4, desc[UR10][R6.64] ;  /* 0x0000000a06047981 */ /* 0x000ea4000c1e1b00 */
[----:B--2---:R-:W-:-:S11]  /*0bd0*/  DFMA R20, R2, R4, R20 ;  /* 0x000000040214722b */ /* 0x004fd60000000014 */
.L_x_8:
[----:B------:R-:W0:Y:S01]  /*0be0*/  LDCU.64 UR4, c[0x0][0x380] ;  /* 0x00007000ff0477ac */ /* 0x000e220008000a00 */
[----:B------:R-:W-:Y:S02]  /*0bf0*/  IMAD.MOV.U32 R2, RZ, RZ, R8 ;  /* 0x000000ffff027224 */ /* 0x000fe400078e0008 */
[----:B------:R-:W-:Y:S02]  /*0c00*/  IMAD.MOV.U32 R3, RZ, RZ, R9 ;  /* 0x000000ffff037224 */ /* 0x000fe400078e0009 */
[----:B------:R-:W-:-:S04]  /*0c10*/  IMAD.WIDE.U32 R2, R0, R10, R2 ;  /* 0x0000000a00027225 */ /* 0x000fc800078e0002 */
[----:B------:R-:W-:Y:S01]  /*0c20*/  IMAD R11, R0, R11, R3 ;  /* 0x0000000b000b7224 */ /* 0x000fe200078e0203 */
[----:B0-----:R-:W-:-:S04]  /*0c30*/  LEA R4, P0, R2, UR4, 0x3 ;  /* 0x0000000402047c11 */ /* 0x001fc8000f8018ff */
[----:B------:R-:W-:-:S05]  /*0c40*/  LEA.HI.X R5, R2, UR5, R11, 0x3, P0 ;  /* 0x0000000502057c11 */ /* 0x000fca00080f1c0b */
[----:B------:R-:W-:Y:S01]  /*0c50*/  STG.E.64 desc[UR10][R4.64], R20 ;  /* 0x0000001404007986 */ /* 0x000fe2000c101b0a */
[----:B------:R-:W-:Y:S05]  /*0c60*/  EXIT ;  /* 0x000000000000794d */ /* 0x000fea0003800000 */
.L_x_13:
        /* <DEDUP_REMOVED lines=9> */
.L_x_17:


//--------------------- .nv.shared.reserved.0     --------------------------
	.section	.nv.shared.reserved.0,"aw",@nobits
	.weak		__nv_reservedSMEM_offset_0_alias
	.size		__nv_reservedSMEM_offset_0_alias, 0, 64
	.other		__nv_reservedSMEM_offset_0_alias,@"STO_CUDA_RESERVED_SHARED STV_DEFAULT"
__nv_reservedSMEM_offset_0_alias:
	.zero		0
	.zero		64


//--------------------- .nv.constant0._Z20transpose_cuda_batchPdS_iii --------------------------
	.section	.nv.constant0._Z20transpose_cuda_batchPdS_iii,"a",@progbits
	.sectionflags	@""
	.align	4
.nv.constant0._Z20transpose_cuda_batchPdS_iii:
	.zero		924


//--------------------- .nv.constant0._Z14transpose_cudaPdS_ii --------------------------
	.section	.nv.constant0._Z14transpose_cudaPdS_ii,"a",@progbits
	.sectionflags	@""
	.align	4
.nv.constant0._Z14transpose_cudaPdS_ii:
	.zero		920


//--------------------- .nv.constant0._Z17matmul_cuda_batchPdS_S_mmmm --------------------------
	.section	.nv.constant0._Z17matmul_cuda_batchPdS_S_mmmm,"a",@progbits
	.sectionflags	@""
	.align	4
.nv.constant0._Z17matmul_cuda_batchPdS_S_mmmm:
	.zero		952


//--------------------- .nv.constant0._Z11matmul_cudaPdS_S_mmm --------------------------
	.section	.nv.constant0._Z11matmul_cudaPdS_S_mmm,"a",@progbits
	.sectionflags	@""
	.align	4
.nv.constant0._Z11matmul_cudaPdS_S_mmm:
	.zero		944


//--------------------- SYMBOLS --------------------------

	.type		.nv.reservedSmem.offset0,@object
	.size		.nv.reservedSmem.offset0,0x4
